def matmul_kernel(
    a_ptr,
    b_ptr,
    c_ptr,
    M,
    N,
    K,
    stride_am,
    stride_ak,
    stride_bk,
    stride_bn,
    stride_cm,
    stride_cn,
    BLOCK_M: tl.constexpr,
    BLOCK_N: tl.constexpr,
    BLOCK_K: tl.constexpr,
    GROUP_M: tl.constexpr,
):
    pid = tl.program_id(axis=0)
    num_pid_m = tl.cdiv(M, BLOCK_M)
    num_pid_n = tl.cdiv(N, BLOCK_N)
    num_pid_in_group = GROUP_M * num_pid_n
    group_id = pid // num_pid_in_group
    first_pid_m = group_id * GROUP_M
    group_size_m = min(num_pid_m - first_pid_m, GROUP_M)
    pid_m = first_pid_m + ((pid % num_pid_in_group) % group_size_m)
    pid_n = (pid % num_pid_in_group) // group_size_m

    offs_am = (pid_m * BLOCK_M + tl.arange(0, BLOCK_M)) % M
    offs_bn = (pid_n * BLOCK_N + tl.arange(0, BLOCK_N)) % N
    offs_k = tl.arange(0, BLOCK_K)
    a_ptrs = a_ptr + offs_am[:, None] * stride_am + offs_k[None, :] * stride_ak
    b_ptrs = b_ptr + offs_k[:, None] * stride_bk + offs_bn[None, :] * stride_bn

    acc = tl.zeros((BLOCK_M, BLOCK_N), dtype=tl.float32)
    for kk in range(0, tl.cdiv(K, BLOCK_K)):
        a = tl.load(a_ptrs, mask=offs_k[None, :] < K - kk * BLOCK_K, other=0.0)
        b = tl.load(b_ptrs, mask=offs_k[:, None] < K - kk * BLOCK_K, other=0.0)
        acc = tl.dot(a, b, acc)
        a_ptrs += BLOCK_K * stride_ak
        b_ptrs += BLOCK_K * stride_bk

    c = acc.to(c_ptr.dtype.element_ty)
    offs_cm = pid_m * BLOCK_M + tl.arange(0, BLOCK_M)
    offs_cn = pid_n * BLOCK_N + tl.arange(0, BLOCK_N)
    c_ptrs = c_ptr + offs_cm[:, None] * stride_cm + offs_cn[None, :] * stride_cn
    mask = (offs_cm[:, None] < M) & (offs_cn[None, :] < N)
    tl.store(c_ptrs, c, mask=mask)

# config = {"BLOCK_K": 32, "BLOCK_M": 64, "BLOCK_N": 128, "GROUP_M": 8, "arch": "sm_100", "dtype": "fp32", "num_ctas": 1, "num_stages": 7, "num_warps": 4}
# arch = sm_100


// ===== COMPILED SASS (sm_100a) =====

	.target	sm_100a

	.elftype	@"ET_EXEC"


//--------------------- .note.nv.tkinfo           --------------------------
	.section	.note.nv.tkinfo,"",@"SHT_NOTE"
	.sectionflags	@"SHF_NOTE_NV_TKINFO"
	.tkinfo
        /*0018*/ 	.word	0x00000081
        /*0030*/ 	.string	""
        /*0030*/ 	.string	"ptxas-blackwell"
        /*0030*/ 	.string	"Cuda compilation tools, release 12.9, V12.9.86"
        /*0030*/ 	.string	"Build cuda_12.9.r12.9/compiler.36037853_0"
        /*0030*/ 	.string	"-v  -suppress-debug-info  -lineinfo  -arch sm_100a "



//--------------------- .note.nv.cuver            --------------------------
	.section	.note.nv.cuver,"",@"SHT_NOTE"
	.sectionflags	@"SHF_NOTE_NV_CUVER"
        /*0018*/ 	.short	0x0001
        /*001a*/ 	.short	0x0064
        /*001c*/ 	.short	0x0001
        /*001e*/ 	.short	0x0000
        /*0020*/ 	.short	0x0001
        /*0022*/ 	.short	0x0000


//--------------------- .nv.info                  --------------------------
	.section	.nv.info,"",@"SHT_CUDA_INFO"
	.align	4


	//----- nvinfo : EIATTR_REGCOUNT
	.align		4
        /*0000*/ 	.byte	0x04, 0x2f
        /*0002*/ 	.short	(.L_4 - .L_3)
	.align		4
.L_3:
        /*0004*/ 	.word	index@(matmul_kernel)
        /*0008*/ 	.word	0x000000ff


	//----- nvinfo : EIATTR_FRAME_SIZE
	.align		4
.L_4:
        /*000c*/ 	.byte	0x04, 0x11
        /*000e*/ 	.short	(.L_6 - .L_5)
	.align		4
.L_5:
        /*0010*/ 	.word	index@($__internal_2_$__cuda_sm10x_tcgen05_guardrail_trap_unallocated_columns_being_dealloced)
        /*0014*/ 	.word	0x00000000


	//----- nvinfo : EIATTR_FRAME_SIZE
	.align		4
.L_6:
        /*0018*/ 	.byte	0x04, 0x11
        /*001a*/ 	.short	(.L_8 - .L_7)
	.align		4
.L_7:
        /*001c*/ 	.word	index@($__internal_1_$__cuda_sm10x_tcgen05_guardrail_trap_phase_invalid_during_alloc)
        /*0020*/ 	.word	0x00000000


	//----- nvinfo : EIATTR_FRAME_SIZE
	.align		4
.L_8:
        /*0024*/ 	.byte	0x04, 0x11
        /*0026*/ 	.short	(.L_10 - .L_9)
	.align		4
.L_9:
        /*0028*/ 	.word	index@($__internal_0_$__cuda_sm10x_tcgen05_guardrail_trap_col_being_dealloced_not_returned_by_alloc)
        /*002c*/ 	.word	0x00000000


	//----- nvinfo : EIATTR_FRAME_SIZE
	.align		4
.L_10:
        /*0030*/ 	.byte	0x04, 0x11
        /*0032*/ 	.short	(.L_12 - .L_11)
	.align		4
.L_11:
        /*0034*/ 	.word	index@(matmul_kernel)
        /*0038*/ 	.word	0x00000000


	//----- nvinfo : EIATTR_MIN_STACK_SIZE
	.align		4
.L_12:
        /*003c*/ 	.byte	0x04, 0x12
        /*003e*/ 	.short	(.L_14 - .L_13)
	.align		4
.L_13:
        /*0040*/ 	.word	index@(matmul_kernel)
        /*0044*/ 	.word	0x00000000
.L_14:


//--------------------- .nv.info.matmul_kernel    --------------------------
	.section	.nv.info.matmul_kernel,"",@"SHT_CUDA_INFO"
	.sectionflags	@""
	.align	4


	//----- nvinfo : EIATTR_CUDA_API_VERSION
	.align		4
        /*0000*/ 	.byte	0x04, 0x37
        /*0002*/ 	.short	(.L_16 - .L_15)
.L_15:
        /*0004*/ 	.word	0x00000081


	//----- nvinfo : EIATTR_KPARAM_INFO
	.align		4
.L_16:
        /*0008*/ 	.byte	0x04, 0x17
        /*000a*/ 	.short	(.L_18 - .L_17)
.L_17:
        /*000c*/ 	.word	0x00000000
        /*0010*/ 	.short	0x000d
        /*0012*/ 	.short	0x0048
        /*0014*/ 	.byte	0x00, 0xf4, 0x21, 0x00


	//----- nvinfo : EIATTR_KPARAM_INFO
	.align		4
.L_18:
        /*0018*/ 	.byte	0x04, 0x17
        /*001a*/ 	.short	(.L_20 - .L_19)
.L_19:
        /*001c*/ 	.word	0x00000000
        /*0020*/ 	.short	0x000c
        /*0022*/ 	.short	0x0040
        /*0024*/ 	.byte	0x00, 0xf4, 0x21, 0x00


	//----- nvinfo : EIATTR_KPARAM_INFO
	.align		4
.L_20:
        /*0028*/ 	.byte	0x04, 0x17
        /*002a*/ 	.short	(.L_22 - .L_21)
.L_21:
        /*002c*/ 	.word	0x00000000
        /*0030*/ 	.short	0x000b
        /*0032*/ 	.short	0x0038
        /*0034*/ 	.byte	0x00, 0xf0, 0x11, 0x00


	//----- nvinfo : EIATTR_KPARAM_INFO
	.align		4
.L_22:
        /*0038*/ 	.byte	0x04, 0x17
        /*003a*/ 	.short	(.L_24 - .L_23)
.L_23:
        /*003c*/ 	.word	0x00000000
        /*0040*/ 	.short	0x000a
        /*0042*/ 	.short	0x0034
        /*0044*/ 	.byte	0x00, 0xf0, 0x11, 0x00


	//----- nvinfo : EIATTR_KPARAM_INFO
	.align		4
.L_24:
        /*0048*/ 	.byte	0x04, 0x17
        /*004a*/ 	.short	(.L_26 - .L_25)
.L_25:
        /*004c*/ 	.word	0x00000000
        /*0050*/ 	.short	0x0009
        /*0052*/ 	.short	0x0030
        /*0054*/ 	.byte	0x00, 0xf0, 0x11, 0x00


	//----- nvinfo : EIATTR_KPARAM_INFO
	.align		4
.L_26:
        /*0058*/ 	.byte	0x04, 0x17
        /*005a*/ 	.short	(.L_28 - .L_27)
.L_27:
        /*005c*/ 	.word	0x00000000
        /*0060*/ 	.short	0x0008
        /*0062*/ 	.short	0x002c
        /*0064*/ 	.byte	0x00, 0xf0, 0x11, 0x00


	//----- nvinfo : EIATTR_KPARAM_INFO
	.align		4
.L_28:
        /*0068*/ 	.byte	0x04, 0x17
        /*006a*/ 	.short	(.L_30 - .L_29)
.L_29:
        /*006c*/ 	.word	0x00000000
        /*0070*/ 	.short	0x0007
        /*0072*/ 	.short	0x0028
        /*0074*/ 	.byte	0x00, 0xf0, 0x11, 0x00


	//----- nvinfo : EIATTR_KPARAM_INFO
	.align		4
.L_30:
        /*0078*/ 	.byte	0x04, 0x17
        /*007a*/ 	.short	(.L_32 - .L_31)
.L_31:
        /*007c*/ 	.word	0x00000000
        /*0080*/ 	.short	0x0006
        /*0082*/ 	.short	0x0024
        /*0084*/ 	.byte	0x00, 0xf0, 0x11, 0x00


	//----- nvinfo : EIATTR_KPARAM_INFO
	.align		4
.L_32:
        /*0088*/ 	.byte	0x04, 0x17
        /*008a*/ 	.short	(.L_34 - .L_33)
.L_33:
        /*008c*/ 	.word	0x00000000
        /*0090*/ 	.short	0x0005
        /*0092*/ 	.short	0x0020
        /*0094*/ 	.byte	0x00, 0xf0, 0x11, 0x00


	//----- nvinfo : EIATTR_KPARAM_INFO
	.align		4
.L_34:
        /*0098*/ 	.byte	0x04, 0x17
        /*009a*/ 	.short	(.L_36 - .L_35)
.L_35:
        /*009c*/ 	.word	0x00000000
        /*00a0*/ 	.short	0x0004
        /*00a2*/ 	.short	0x001c
        /*00a4*/ 	.byte	0x00, 0xf0, 0x11, 0x00


	//----- nvinfo : EIATTR_KPARAM_INFO
	.align		4
.L_36:
        /*00a8*/ 	.byte	0x04, 0x17
        /*00aa*/ 	.short	(.L_38 - .L_37)
.L_37:
        /*00ac*/ 	.word	0x00000000
        /*00b0*/ 	.short	0x0003
        /*00b2*/ 	.short	0x0018
        /*00b4*/ 	.byte	0x00, 0xf0, 0x11, 0x00


	//----- nvinfo : EIATTR_KPARAM_INFO
	.align		4
.L_38:
        /*00b8*/ 	.byte	0x04, 0x17
        /*00ba*/ 	.short	(.L_40 - .L_39)
.L_39:
        /*00bc*/ 	.word	0x00000000
        /*00c0*/ 	.short	0x0002
        /*00c2*/ 	.short	0x0010
        /*00c4*/ 	.byte	0x00, 0xf4, 0x21, 0x00


	//----- nvinfo : EIATTR_KPARAM_INFO
	.align		4
.L_40:
        /*00c8*/ 	.byte	0x04, 0x17
        /*00ca*/ 	.short	(.L_42 - .L_41)
.L_41:
        /*00cc*/ 	.word	0x00000000
        /*00d0*/ 	.short	0x0001
        /*00d2*/ 	.short	0x0008
        /*00d4*/ 	.byte	0x00, 0xf4, 0x21, 0x00


	//----- nvinfo : EIATTR_KPARAM_INFO
	.align		4
.L_42:
        /*00d8*/ 	.byte	0x04, 0x17
        /*00da*/ 	.short	(.L_44 - .L_43)
.L_43:
        /*00dc*/ 	.word	0x00000000
        /*00e0*/ 	.short	0x0000
        /*00e2*/ 	.short	0x0000
        /*00e4*/ 	.byte	0x00, 0xf4, 0x21, 0x00


	//----- nvinfo : EIATTR_AT_ENTRY_FRAGMENTS
	.align		4
.L_44:
        /*00e8*/ 	.byte	0x04, 0x4f
        /*00ea*/ 	.short	(.L_46 - .L_45)


	//   ....[0]....
.L_45:
        /*00ec*/ 	.word	0x00000004


	//----- nvinfo : EIATTR_RESERVED_SMEM_USED
	.align		4
.L_46:
        /*00f0*/ 	.byte	0x01, 0x41
	.zero		2


	//----- nvinfo : EIATTR_SPARSE_MMA_MASK
	.align		4
        /*00f4*/ 	.byte	0x03, 0x50
        /*00f6*/ 	.short	0x0000


	//----- nvinfo : EIATTR_TCGEN05_1CTA_USED
	.align		4
        /*00f8*/ 	.byte	0x01, 0x51
	.zero		2


	//----- nvinfo : EIATTR_MAXREG_COUNT
	.align		4
        /*00fc*/ 	.byte	0x03, 0x1b
        /*00fe*/ 	.short	0x00ff


	//----- nvinfo : EIATTR_NUM_BARRIERS
	.align		4
        /*0100*/ 	.byte	0x02, 0x4c
        /*0102*/ 	.byte	0x01
	.zero		1


	//----- nvinfo : EIATTR_INT_WARP_WIDE_INSTR_OFFSETS
	.align		4
        /*0104*/ 	.byte	0x04, 0x31
        /*0106*/ 	.short	(.L_48 - .L_47)


	//   ....[0]....
.L_47:
        /*0108*/ 	.word	0x000030b0


	//   ....[1]....
        /*010c*/ 	.word	0x000030e0


	//   ....[2]....
        /*0110*/ 	.word	0x00003200


	//   ....[3]....
        /*0114*/ 	.word	0x0000c2e0


	//   ....[4]....
        /*0118*/ 	.word	0x0000c330


	//----- nvinfo : EIATTR_COOP_GROUP_MASK_REGIDS
	.align		4
.L_48:
        /*011c*/ 	.byte	0x04, 0x29
        /*011e*/ 	.short	(.L_50 - .L_49)


	//   ....[0]....
.L_49:
        /*0120*/ 	.word	0xffffffff


	//   ....[1]....
        /*0124*/ 	.word	0xffffffff


	//   ....[2]....
        /*0128*/ 	.word	0xffffffff


	//   ....[3]....
        /*012c*/ 	.word	0xffffffff


	//----- nvinfo : EIATTR_COOP_GROUP_INSTR_OFFSETS
	.align		4
.L_50:
        /*0130*/ 	.byte	0x04, 0x28
        /*0132*/ 	.short	(.L_52 - .L_51)


	//   ....[0]....
.L_51:
        /*0134*/ 	.word	0x00000060


	//   ....[1]....
        /*0138*/ 	.word	0x00000320


	//   ....[2]....
        /*013c*/ 	.word	0x0000c170


	//   ....[3]....
        /*0140*/ 	.word	0x0000c3e0


	//----- nvinfo : EIATTR_VRC_CTA_INIT_COUNT
	.align		4
.L_52:
        /*0144*/ 	.byte	0x02, 0x4a
        /*0146*/ 	.byte	0x80
	.zero		1


	//----- nvinfo : EIATTR_MBARRIER_INSTR_OFFSETS
	.align		4
        /*0148*/ 	.byte	0x04, 0x39
        /*014a*/ 	.short	(.L_54 - .L_53)


	//   ....[0]....
.L_53:
        /*014c*/ 	.word	0x000032f0
        /*0150*/ 	.word	0x000000ff
        /*0154*/ 	.word	0x00000000
        /*0158*/ 	.short	0x0100
        /*015a*/ 	.byte	0x0c
	.zero		1


	//   ....[1]....
        /*015c*/ 	.word	0x00003330
        /*0160*/ 	.word	0x000000ff
        /*0164*/ 	.word	0x0002a008
        /*0168*/ 	.short	0x0100
        /*016a*/ 	.byte	0x0a
	.zero		1


	//   ....[2]....
        /*016c*/ 	.word	0x000090b0
        /*0170*/ 	.word	0x000000ff
        /*0174*/ 	.word	0x00000000
        /*0178*/ 	.short	0x010a
        /*017a*/ 	.byte	0x12
	.zero		1


	//   ....[3]....
        /*017c*/ 	.word	0x0000a0e0
        /*0180*/ 	.word	0x000000ff
        /*0184*/ 	.word	0x00000000
        /*0188*/ 	.short	0x010a
        /*018a*/ 	.byte	0x0c
	.zero		1


	//   ....[4]....
        /*018c*/ 	.word	0x0000a200
        /*0190*/ 	.word	0x000000ff
        /*0194*/ 	.word	0x0002a000
        /*0198*/ 	.short	0x0108
        /*019a*/ 	.byte	0x0a
	.zero		1


	//   ....[5]....
        /*019c*/ 	.word	0x0000a2e0
        /*01a0*/ 	.word	0x000000ff
        /*01a4*/ 	.word	0x0002a008
        /*01a8*/ 	.short	0x0108
        /*01aa*/ 	.byte	0x0a
	.zero		1


	//   ....[6]....
        /*01ac*/ 	.word	0x0000c400
        /*01b0*/ 	.word	0x000000ff
        /*01b4*/ 	.word	0x00000000
        /*01b8*/ 	.short	0x010a
        /*01ba*/ 	.byte	0x12
	.zero		1


	//   ....[7]....
        /*01bc*/ 	.word	0x0000c430
        /*01c0*/ 	.word	0x000000ff
        /*01c4*/ 	.word	0x00000000
        /*01c8*/ 	.short	0x010a
        /*01ca*/ 	.byte	0x0c
	.zero		1


	//----- nvinfo : EIATTR_NUM_MBARRIERS
	.align		4
.L_54:
        /*01cc*/ 	.byte	0x03, 0x38
        /*01ce*/ 	.short	0x0002


	//----- nvinfo : EIATTR_EXIT_INSTR_OFFSETS
	.align		4
        /*01d0*/ 	.byte	0x04, 0x1c
        /*01d2*/ 	.short	(.L_56 - .L_55)


	//   ....[0]....
.L_55:
        /*01d4*/ 	.word	0x0000c3f0


	//----- nvinfo : EIATTR_REQNTID
	.align		4
.L_56:
        /*01d8*/ 	.byte	0x04, 0x10
        /*01da*/ 	.short	(.L_58 - .L_57)
.L_57:
        /*01dc*/ 	.word	0x00000080
        /*01e0*/ 	.word	0x00000001
        /*01e4*/ 	.word	0x00000001


	//----- nvinfo : EIATTR_CRS_STACK_SIZE
	.align		4
.L_58:
        /*01e8*/ 	.byte	0x04, 0x1e
        /*01ea*/ 	.short	(.L_60 - .L_59)
.L_59:
        /*01ec*/ 	.word	0x00000000


	//----- nvinfo : EIATTR_CBANK_PARAM_SIZE
	.align		4
.L_60:
        /*01f0*/ 	.byte	0x03, 0x19
        /*01f2*/ 	.short	0x0050


	//----- nvinfo : EIATTR_PARAM_CBANK
	.align		4
        /*01f4*/ 	.byte	0x04, 0x0a
        /*01f6*/ 	.short	(.L_62 - .L_61)
	.align		4
.L_61:
        /*01f8*/ 	.word	index@(.nv.constant0.matmul_kernel)
        /*01fc*/ 	.short	0x0380
        /*01fe*/ 	.short	0x0050


	//----- nvinfo : EIATTR_SW_WAR
	.align		4
.L_62:
        /*0200*/ 	.byte	0x04, 0x36
        /*0202*/ 	.short	(.L_64 - .L_63)
.L_63:
        /*0204*/ 	.word	0x00000008
.L_64:


//--------------------- .nv.compat                --------------------------
	.section	.nv.compat,"",@"SHT_CUDA_COMPAT_INFO"
	.align	4
        /*0000*/ 	.byte	0x02, 0x02, 0x02, 0x00, 0x02, 0x05, 0x05, 0x00, 0x02, 0x03, 0x00, 0x00, 0x02, 0x06, 0x01, 0x00


//--------------------- .nv.callgraph             --------------------------
	.section	.nv.callgraph,"",@"SHT_CUDA_CALLGRAPH"
	.align	4
	.sectionentsize	8
	.align		4
        /*0000*/ 	.word	0x00000000
	.align		4
        /*0004*/ 	.word	0xffffffff
	.align		4
        /*0008*/ 	.word	0x00000000
	.align		4
        /*000c*/ 	.word	0xfffffffe
	.align		4
        /*0010*/ 	.word	0x00000000
	.align		4
        /*0014*/ 	.word	0xfffffffd
	.align		4
        /*0018*/ 	.word	0x00000000
	.align		4
        /*001c*/ 	.word	0xfffffffc


//--------------------- .text.matmul_kernel       --------------------------
	.section	.text.matmul_kernel,"ax",@progbits
	.align	128
        .global         matmul_kernel
        .type           matmul_kernel,@function
        .size           matmul_kernel,(.L_x_20 - matmul_kernel)
        .other          matmul_kernel,@"STO_CUDA_ENTRY STV_DEFAULT"
matmul_kernel:
.text.matmul_kernel:
[----:B------:R-:W1:Y:S01]  /*0000*/  LDC R1, c[0x0][0x37c] ;  /* 0x0000df00ff017b82 */ /* 0x000e620000000800 */
[----:B------:R-:W2:Y:S02]  /*0010*/  S2R R0, SR_TID.X ;  /* 0x0000000000007919 */ /* 0x000ea40000002100 */
[----:B--2---:R-:W-:-:S13]  /*0020*/  ISETP.GE.U32.AND P0, PT, R0, 0x20, PT ;  /* 0x000000200000780c */ /* 0x004fda0003f06070 */
[----:B------:R-:W-:Y:S02]  /*0030*/  VOTEU.ANY UP0, P0 ;  /* 0x0000000000ff7886 */ /* 0x000fe40000000100 */
[----:B-1----:R-:W-:Y:S05]  /*0040*/  BRA.U UP0, `(.L_x_0) ;  /* 0x0000000100b87547 */ /* 0x002fea000b800000 */
[----:B------:R-:W1:Y:S01]  /*0050*/  S2UR UR6, SR_CgaCtaId ;  /* 0x00000000000679c3 */ /* 0x000e620000008800 */
[----:B------:R-:W-:Y:S01]  /*0060*/  NOP ;  /* 0x0000000000007918 */ /* 0x000fe20000000000 */
[----:B------:R-:W-:Y:S02]  /*0070*/  UMOV UR4, 0x40 ;  /* 0x0000004000047882 */ /* 0x000fe40000000000 */
[----:B-1----:R-:W-:-:S09]  /*0080*/  ULEA UR4, UR6, UR4, 0x18 ;  /* 0x0000000406047291 */ /* 0x002fd2000f8ec0ff */
[----:B------:R-:W1:Y:S01]  /*0090*/  LDS.U8 R0, [UR4] ;  /* 0x00000004ff007984 */ /* 0x000e620008000000 */
[----:B------:R-:W-:Y:S02]  /*00a0*/  UMOV UR4, 0x400 ;  /* 0x0000040000047882 */ /* 0x000fe40000000000 */
[----:B------:R-:W-:Y:S01]  /*00b0*/  ULEA UR4, UR6, UR4, 0x18 ;  /* 0x0000000406047291 */ /* 0x000fe2000f8ec0ff */
[----:B-1----:R-:W-:-:S13]  /*00c0*/  ISETP.NE.AND P0, PT, R0, RZ, PT ;  /* 0x000000ff0000720c */ /* 0x002fda0003f05270 */
[----:B------:R-:W-:Y:S05]  /*00d0*/  @P0 BRA `(.L_x_1) ;  /* 0x00000000007c0947 */ /* 0x000fea0003800000 */
[----:B------:R-:W-:-:S13]  /*00e0*/  ELECT P0, URZ, PT ;  /* 0x0000000000ff782f */ /* 0x000fda0003800000 */
[----:B------:R-:W-:Y:S05]  /*00f0*/  @!P0 BRA `(.L_x_2) ;  /* 0x0000000000848947 */ /* 0x000fea0003800000 */
[----:B------:R-:W-:Y:S01]  /*0100*/  UMOV UR5, 0x4 ;  /* 0x0000000400057882 */ /* 0x000fe20000000000 */
[----:B------:R-:W-:Y:S02]  /*0110*/  IMAD.MOV.U32 R4, RZ, RZ, 0x1 ;  /* 0x00000001ff047424 */ /* 0x000fe400078e00ff */
[----:B------:R-:W-:Y:S02]  /*0120*/  IMAD.MOV.U32 R5, RZ, RZ, 0xf ;  /* 0x0000000fff057424 */ /* 0x000fe400078e00ff */
[----:B------:R-:W-:Y:S04]  /*0130*/  DEPBAR.LE SB1, 0x36 ;  /* 0x00009d800000791a */ /* 0x000fe80000000000 */
[----:B------:R-:W1:Y:S02]  /*0140*/  UTCATOMSWS.FIND_AND_SET.ALIGN UP1, UR5, UR5 ;  /* 0x00000005000575e3 */ /* 0x000e640008020800 */
[----:B-1----:R-:W-:-:S04]  /*0150*/  PLOP3.LUT P0, PT, PT, PT, UP1, 0x80, 0x8 ;  /* 0x000000000008781c */ /* 0x002fc80003f0f018 */
[----:B------:R-:W-:-:S04]  /*0160*/  SEL R0, RZ, 0xffffffff, !P0 ;  /* 0xffffffffff007807 */ /* 0x000fc80004000000 */
[----:B------:R-:W-:Y:S01]  /*0170*/  ISETP.NE.AND P0, PT, R0, RZ, PT ;  /* 0x000000ff0000720c */ /* 0x000fe20003f05270 */
[----:B------:R-:W-:-:S12]  /*0180*/  IMAD.U32 R0, RZ, RZ, UR5 ;  /* 0x00000005ff007e24 */ /* 0x000fd8000f8e00ff */
[----:B------:R-:W-:Y:S05]  /*0190*/  @P0 BRA `(.L_x_3) ;  /* 0x0000000000240947 */ /* 0x000fea0003800000 */
.L_x_4:
[----:B------:R-:W-:Y:S05]  /*01a0*/  NANOSLEEP 0x64 ;  /* 0x000000640000795d */ /* 0x000fea0003800000 */
[----:B------:R-:W-:-:S05]  /*01b0*/  UMOV UR5, 0x4 ;  /* 0x0000000400057882 */ /* 0x000fca0000000000 */
[----:B------:R-:W-:Y:S04]  /*01c0*/  DEPBAR.LE SB1, 0x36 ;  /* 0x00009d800000791a */ /* 0x000fe80000000000 */
[----:B------:R-:W1:Y:S02]  /*01d0*/  UTCATOMSWS.FIND_AND_SET.ALIGN UP1, UR5, UR5 ;  /* 0x00000005000575e3 */ /* 0x000e640008020800 */
[----:B-1----:R-:W-:-:S04]  /*01e0*/  PLOP3.LUT P0, PT, PT, PT, UP1, 0x80, 0x8 ;  /* 0x000000000008781c */ /* 0x002fc80003f0f018 */
[----:B------:R-:W-:-:S04]  /*01f0*/  SEL R0, RZ, 0xffffffff, !P0 ;  /* 0xffffffffff007807 */ /* 0x000fc80004000000 */
[----:B------:R-:W-:Y:S01]  /*0200*/  ISETP.NE.AND P0, PT, R0, RZ, PT ;  /* 0x000000ff0000720c */ /* 0x000fe20003f05270 */
[----:B------:R-:W-:-:S12]  /*0210*/  IMAD.U32 R0, RZ, RZ, UR5 ;  /* 0x00000005ff007e24 */ /* 0x000fd8000f8e00ff */
[----:B------:R-:W-:Y:S05]  /*0220*/  @!P0 BRA `(.L_x_4) ;  /* 0xfffffffc00dc8947 */ /* 0x000fea000383ffff */
.L_x_3:
[C---:B------:R-:W-:Y:S01]  /*0230*/  VIADD R3, R0.reuse, 0x10 ;  /* 0x0000001000037836 */ /* 0x040fe20000000000 */
[----:B------:R-:W-:Y:S01]  /*0240*/  UMOV UR5, 0x50 ;  /* 0x0000005000057882 */ /* 0x000fe20000000000 */
[----:B------:R-:W-:Y:S01]  /*0250*/  SHF.L.U32 R2, R5, R0, RZ ;  /* 0x0000000005027219 */ /* 0x000fe200000006ff */
[----:B------:R-:W-:Y:S01]  /*0260*/  ULEA UR5, UR6, UR5, 0x18 ;  /* 0x0000000506057291 */ /* 0x000fe2000f8ec0ff */
[----:B------:R-:W-:Y:S01]  /*0270*/  IMAD.SHL.U32 R0, R0, 0x20, RZ ;  /* 0x0000002000007824 */ /* 0x000fe200078e00ff */
[----:B------:R-:W-:-:S04]  /*0280*/  SHF.L.U32 R3, R4, R3, RZ ;  /* 0x0000000304037219 */ /* 0x000fc800000006ff */
[----:B------:R-:W-:-:S05]  /*0290*/  LOP3.LUT R2, R3, R2, RZ, 0xfc, !PT ;  /* 0x0000000203027212 */ /* 0x000fca00078efcff */
[----:B------:R1:W-:Y:S04]  /*02a0*/  ATOMS.OR RZ, [UR5], R2 ;  /* 0x00000002ffff798c */ /* 0x0003e8000b000005 */
[----:B------:R1:W-:Y:S01]  /*02b0*/  STS [UR4], R0 ;  /* 0x00000000ff007988 */ /* 0x0003e20008000804 */
[----:B------:R-:W-:Y:S05]  /*02c0*/  BRA `(.L_x_2) ;  /* 0x0000000000107947 */ /* 0x000fea0003800000 */
.L_x_1:
[----:B------:R-:W-:Y:S01]  /*02d0*/  IMAD.MOV.U32 R0, RZ, RZ, -0x1 ;  /* 0xffffffffff007424 */ /* 0x000fe200078e00ff */
[----:B------:R-:W-:-:S04]  /*02e0*/  MOV R2, 0x310 ;  /* 0x0000031000027802 */ /* 0x000fc80000000f00 */
[----:B------:R1:W-:Y:S03]  /*02f0*/  STS [UR4], R0 ;  /* 0x00000000ff007988 */ /* 0x0003e60008000804 */
[----:B-1----:R-:W-:Y:S05]  /*0300*/  CALL.REL.NOINC `($__internal_1_$__cuda_sm10x_tcgen05_guardrail_trap_phase_invalid_during_alloc) ;  /* 0x000000c000607944 */ /* 0x002fea0003c00000 */
.L_x_2:
[----:B------:R-:W-:Y:S05]  /*0310*/  WARPSYNC.ALL ;  /* 0x0000000000007948 */ /* 0x000fea0003800000 */
[----:B------:R-:W-:Y:S01]  /*0320*/  NOP ;  /* 0x0000000000007918 */ /* 0x000fe20000000000 */
.L_x_0:
[----:B------:R-:W2:Y:S01]  /*0330*/  LDC.64 R22, c[0x0][0x398] ;  /* 0x0000e600ff167b82 */ /* 0x000ea20000000a00 */
[----:B------:R-:W3:Y:S01]  /*0340*/  S2R R5, SR_CTAID.X ;  /* 0x0000000000057919 */ /* 0x000ee20000002500 */
[----:B------:R-:W-:Y:S01]  /*0350*/  UMOV UR10, 0x400 ;  /* 0x00000400000a7882 */ /* 0x000fe20000000000 */
[----:B------:R-:W4:Y:S01]  /*0360*/  LDCU UR4, c[0x0][0x3a4] ;  /* 0x00007480ff0477ac */ /* 0x000f220008000800 */
[----:B------:R-:W5:Y:S01]  /*0370*/  S2R R218, SR_TID.X ;  /* 0x0000000000da7919 */ /* 0x000f620000002100 */
[----:B------:R-:W1:Y:S03]  /*0380*/  LDCU.128 UR12, c[0x0][0x380] ;  /* 0x00007000ff0c77ac */ /* 0x000e660008000c00 */
[----:B------:R-:W1:Y:S01]  /*0390*/  S2UR UR5, SR_CgaCtaId ;  /* 0x00000000000579c3 */ /* 0x000e620000008800 */
[----:B------:R-:W1:Y:S01]  /*03a0*/  LDCU UR6, c[0x0][0x3b0] ;  /* 0x00007600ff0677ac */ /* 0x000e620008000800 */
[----:B------:R-:W1:Y:S06]  /*03b0*/  LDCU.64 UR22, c[0x0][0x358] ;  /* 0x00006b00ff1677ac */ /* 0x000e6c0008000a00 */
[----:B------:R-:W4:Y:S01]  /*03c0*/  LDC.64 R78, c[0x0][0x3a8] ;  /* 0x0000ea00ff4e7b82 */ /* 0x000f220000000a00 */
[----:B------:R-:W-:Y:S01]  /*03d0*/  UMOV UR7, 0x1 ;  /* 0x0000000100077882 */ /* 0x000fe20000000000 */
[----:B-12---:R-:W-:Y:S01]  /*03e0*/  VIADD R0, R23, 0x7f ;  /* 0x0000007f17007836 */ /* 0x006fe20000000000 */
[----:B------:R-:W-:-:S05]  /*03f0*/  IABS R11, R22 ;  /* 0x00000016000b7213 */ /* 0x000fca0000000000 */
[----:B------:R-:W1:Y:S01]  /*0400*/  LDC R62, c[0x0][0x3a0] ;  /* 0x0000e800ff3e7b82 */ /* 0x000e620000000800 */
[----:B------:R-:W-:Y:S01]  /*0410*/  SHF.R.S32.HI R3, RZ, 0x1f, R0 ;  /* 0x0000001fff037819 */ /* 0x000fe20000011400 */
[----:B------:R-:W-:-:S03]  /*0420*/  ULEA UR10, UR5, UR10, 0x18 ;  /* 0x0000000a050a7291 */ /* 0x000fc6000f8ec0ff */
[----:B------:R-:W-:Y:S02]  /*0430*/  LEA.HI R3, R3, R0, RZ, 0x7 ;  /* 0x0000000003037211 */ /* 0x000fe400078f38ff */
[----:B---3--:R-:W-:Y:S02]  /*0440*/  IABS R8, R5 ;  /* 0x0000000500087213 */ /* 0x008fe40000000000 */
[----:B------:R-:W-:Y:S02]  /*0450*/  SHF.R.S32.HI R3, RZ, 0x7, R3 ;  /* 0x00000007ff037819 */ /* 0x000fe40000011403 */
[----:B-----5:R-:W-:Y:S02]  /*0460*/  SHF.R.U32.HI R41, RZ, 0x6, R218 ;  /* 0x00000006ff297819 */ /* 0x020fe400000116da */
[C---:B------:R-:W-:Y:S01]  /*0470*/  LOP3.LUT R249, R218.reuse, 0x1f, RZ, 0xc0, !PT ;  /* 0x0000001fdaf97812 */ /* 0x040fe200078ec0ff */
[----:B------:R-:W-:Y:S01]  /*0480*/  IMAD.SHL.U32 R4, R3, 0x8, RZ ;  /* 0x0000000803047824 */ /* 0x000fe200078e00ff */
[----:B------:R-:W-:-:S04]  /*0490*/  LOP3.LUT R68, R218, 0x7f, RZ, 0xc0, !PT ;  /* 0x0000007fda447812 */ /* 0x000fc800078ec0ff */
[-C--:B------:R-:W-:Y:S02]  /*04a0*/  IABS R7, R4.reuse ;  /* 0x0000000400077213 */ /* 0x080fe40000000000 */
[----:B------:R-:W-:Y:S01]  /*04b0*/  IABS R10, R4 ;  /* 0x00000004000a7213 */ /* 0x000fe20000000000 */
[----:B-1----:R-:W-:Y:S01]  /*04c0*/  VIADD R252, R62, 0x1f ;  /* 0x0000001f3efc7836 */ /* 0x002fe20000000000 */
[----:B------:R-:W1:Y:S08]  /*04d0*/  I2F.RP R0, R7 ;  /* 0x0000000700007306 */ /* 0x000e700000209400 */
[----:B-1----:R-:W1:Y:S02]  /*04e0*/  MUFU.RCP R0, R0 ;  /* 0x0000000000007308 */ /* 0x002e640000001000 */
[----:B-1----:R-:W-:-:S02]  /*04f0*/  VIADD R2, R0, 0xffffffe ;  /* 0x0ffffffe00027836 */ /* 0x002fc40000000000 */
[----:B------:R-:W-:-:S04]  /*0500*/  IMAD.MOV R0, RZ, RZ, -R10 ;  /* 0x000000ffff007224 */ /* 0x000fc800078e0a0a */
[----:B------:R1:W2:Y:S02]  /*0510*/  F2I.FTZ.U32.TRUNC.NTZ R3, R2 ;  /* 0x0000000200037305 */ /* 0x0002a4000021f000 */
[----:B-1----:R-:W-:Y:S02]  /*0520*/  IMAD.MOV.U32 R2, RZ, RZ, RZ ;  /* 0x000000ffff027224 */ /* 0x002fe400078e00ff */
[----:B--2---:R-:W-:-:S04]  /*0530*/  IMAD.MOV R6, RZ, RZ, -R3 ;  /* 0x000000ffff067224 */ /* 0x004fc800078e0a03 */
[----:B------:R-:W-:Y:S02]  /*0540*/  IMAD R9, R6, R7, RZ ;  /* 0x0000000706097224 */ /* 0x000fe400078e02ff */
[----:B------:R-:W-:Y:S01]  /*0550*/  IMAD.MOV.U32 R6, RZ, RZ, R8 ;  /* 0x000000ffff067224 */ /* 0x000fe200078e0008 */
[----:B------:R-:W-:Y:S01]  /*0560*/  IABS R8, R23 ;  /* 0x0000001700087213 */ /* 0x000fe20000000000 */
[----:B------:R-:W-:-:S06]  /*0570*/  IMAD.HI.U32 R3, R3, R9, R2 ;  /* 0x0000000903037227 */ /* 0x000fcc00078e0002 */
[----:B------:R-:W-:-:S04]  /*0580*/  IMAD.HI.U32 R3, R3, R6, RZ ;  /* 0x0000000603037227 */ /* 0x000fc800078e00ff */
[----:B------:R-:W-:Y:S01]  /*0590*/  IMAD R0, R3, R0, R6 ;  /* 0x0000000003007224 */ /* 0x000fe200078e0206 */
[----:B------:R-:W-:Y:S04]  /*05a0*/  BAR.SYNC.DEFER_BLOCKING 0x0 ;  /* 0x0000000000007b1d */ /* 0x000fe80000010000 */
[----:B------:R-:W-:-:S13]  /*05b0*/  ISETP.GT.U32.AND P1, PT, R7, R0, PT ;  /* 0x000000000700720c */ /* 0x000fda0003f24070 */
[----:B------:R-:W-:Y:S02]  /*05c0*/  @!P1 IMAD.IADD R0, R0, 0x1, -R7 ;  /* 0x0000000100009824 */ /* 0x000fe400078e0a07 */
[----:B------:R-:W-:Y:S01]  /*05d0*/  @!P1 VIADD R3, R3, 0x1 ;  /* 0x0000000103039836 */ /* 0x000fe20000000000 */
[----:B------:R-:W-:Y:S02]  /*05e0*/  ISETP.NE.AND P1, PT, R4, RZ, PT ;  /* 0x000000ff0400720c */ /* 0x000fe40003f25270 */
[----:B------:R-:W-:Y:S02]  /*05f0*/  ISETP.GE.U32.AND P0, PT, R0, R7, PT ;  /* 0x000000070000720c */ /* 0x000fe40003f06070 */
[----:B------:R-:W-:-:S04]  /*0600*/  LOP3.LUT R0, R5, R4, RZ, 0x3c, !PT ;  /* 0x0000000405007212 */ /* 0x000fc800078e3cff */
[----:B------:R-:W-:Y:S01]  /*0610*/  ISETP.GE.AND P2, PT, R0, RZ, PT ;  /* 0x000000ff0000720c */ /* 0x000fe20003f46270 */
[----:B------:R-:W-:-:S06]  /*0620*/  VIADD R0, R22, 0x3f ;  /* 0x0000003f16007836 */ /* 0x000fcc0000000000 */
[----:B------:R-:W-:-:S04]  /*0630*/  @P0 VIADD R3, R3, 0x1 ;  /* 0x0000000103030836 */ /* 0x000fc80000000000 */
[----:B------:R-:W-:Y:S01]  /*0640*/  IMAD.MOV.U32 R2, RZ, RZ, R3 ;  /* 0x000000ffff027224 */ /* 0x000fe200078e0003 */
[----:B------:R-:W-:-:S03]  /*0650*/  SHF.R.S32.HI R3, RZ, 0x1f, R0 ;  /* 0x0000001fff037819 */ /* 0x000fc60000011400 */
[----:B------:R-:W-:Y:S01]  /*0660*/  @!P2 IMAD.MOV R2, RZ, RZ, -R2 ;  /* 0x000000ffff02a224 */ /* 0x000fe200078e0a02 */
[----:B------:R-:W-:Y:S02]  /*0670*/  @!P1 LOP3.LUT R2, RZ, R4, RZ, 0x33, !PT ;  /* 0x00000004ff029212 */ /* 0x000fe400078e33ff */
[----:B------:R-:W-:-:S03]  /*0680*/  LEA.HI R3, R3, R0, RZ, 0x6 ;  /* 0x0000000003037211 */ /* 0x000fc600078f30ff */
[----:B------:R-:W-:Y:S02]  /*0690*/  IMAD.SHL.U32 R10, R2, 0x8, RZ ;  /* 0x00000008020a7824 */ /* 0x000fe400078e00ff */
[----:B------:R-:W-:-:S03]  /*06a0*/  IMAD.MOV R2, RZ, RZ, -R2 ;  /* 0x000000ffff027224 */ /* 0x000fc600078e0a02 */
[----:B------:R-:W-:Y:S01]  /*06b0*/  LEA.HI.SX32 R3, R3, -R10, 0x1a ;  /* 0x8000000a03037211 */ /* 0x000fe200078fd2ff */
[----:B------:R-:W-:-:S03]  /*06c0*/  IMAD R12, R4, R2, R5 ;  /* 0x00000002040c7224 */ /* 0x000fc600078e0205 */
[----:B------:R-:W-:Y:S02]  /*06d0*/  VIMNMX R13, PT, PT, R3, 0x8, PT ;  /* 0x00000008030d7848 */ /* 0x000fe40003fe0100 */
[----:B------:R-:W-:Y:S02]  /*06e0*/  IABS R9, R12 ;  /* 0x0000000c00097213 */ /* 0x000fe40000000000 */
[-C--:B------:R-:W-:Y:S02]  /*06f0*/  IABS R7, R13.reuse ;  /* 0x0000000d00077213 */ /* 0x080fe40000000000 */
[----:B------:R-:W-:Y:S02]  /*0700*/  IABS R4, R13 ;  /* 0x0000000d00047213 */ /* 0x000fe40000000000 */
[----:B------:R-:W1:Y:S08]  /*0710*/  I2F.RP R0, R7 ;  /* 0x0000000700007306 */ /* 0x000e700000209400 */
[----:B-1----:R-:W1:Y:S02]  /*0720*/  MUFU.RCP R0, R0 ;  /* 0x0000000000007308 */ /* 0x002e640000001000 */
[----:B-1----:R-:W-:-:S02]  /*0730*/  VIADD R3, R0, 0xffffffe ;  /* 0x0ffffffe00037836 */ /* 0x002fc40000000000 */
[----:B------:R-:W-:-:S04]  /*0740*/  IMAD.MOV R0, RZ, RZ, -R4 ;  /* 0x000000ffff007224 */ /* 0x000fc800078e0a04 */
[----:B------:R-:W1:Y:S02]  /*0750*/  F2I.FTZ.U32.TRUNC.NTZ R3, R3 ;  /* 0x0000000300037305 */ /* 0x000e64000021f000 */
[----:B-1----:R-:W-:-:S04]  /*0760*/  IMAD.MOV R6, RZ, RZ, -R3 ;  /* 0x000000ffff067224 */ /* 0x002fc800078e0a03 */
[----:B------:R-:W-:Y:S02]  /*0770*/  IMAD.MOV.U32 R2, RZ, RZ, R6 ;  /* 0x000000ffff027224 */ /* 0x000fe400078e0006 */
[----:B------:R-:W1:Y:S02]  /*0780*/  I2F.RP R6, R8 ;  /* 0x0000000800067306 */ /* 0x000e640000209400 */
[----:B------:R-:W-:Y:S02]  /*0790*/  IMAD R5, R2, R7, RZ ;  /* 0x0000000702057224 */ /* 0x000fe400078e02ff */
[----:B------:R-:W-:-:S04]  /*07a0*/  IMAD.MOV.U32 R2, RZ, RZ, RZ ;  /* 0x000000ffff027224 */ /* 0x000fc800078e00ff */
[----:B------:R-:W-:Y:S02]  /*07b0*/  IMAD.HI.U32 R2, R3, R5, R2 ;  /* 0x0000000503027227 */ /* 0x000fe400078e0002 */
[----:B------:R-:W2:Y:S04]  /*07c0*/  I2F.RP R3, R11 ;  /* 0x0000000b00037306 */ /* 0x000ea80000209400 */
[----:B------:R-:W-:-:S04]  /*07d0*/  IMAD.HI.U32 R2, R2, R9, RZ ;  /* 0x0000000902027227 */ /* 0x000fc800078e00ff */
[----:B------:R-:W-:Y:S01]  /*07e0*/  IMAD R0, R2, R0, R9 ;  /* 0x0000000002007224 */ /* 0x000fe200078e0209 */
[----:B-1----:R-:W1:Y:S04]  /*07f0*/  MUFU.RCP R6, R6 ;  /* 0x0000000600067308 */ /* 0x002e680000001000 */
[----:B------:R-:W-:-:S04]  /*0800*/  ISETP.GT.U32.AND P1, PT, R7, R0, PT ;  /* 0x000000000700720c */ /* 0x000fc80003f24070 */
[----:B--2---:R-:W2:Y:S09]  /*0810*/  MUFU.RCP R3, R3 ;  /* 0x0000000300037308 */ /* 0x004eb20000001000 */
[----:B------:R-:W-:Y:S02]  /*0820*/  @!P1 IMAD.IADD R0, R0, 0x1, -R7 ;  /* 0x0000000100009824 */ /* 0x000fe400078e0a07 */
[----:B------:R-:W-:Y:S01]  /*0830*/  @!P1 VIADD R2, R2, 0x1 ;  /* 0x0000000102029836 */ /* 0x000fe20000000000 */
[----:B------:R-:W-:Y:S01]  /*0840*/  ISETP.NE.AND P1, PT, R13, RZ, PT ;  /* 0x000000ff0d00720c */ /* 0x000fe20003f25270 */
[----:B-1----:R-:W-:Y:S01]  /*0850*/  VIADD R4, R6, 0xffffffe ;  /* 0x0ffffffe06047836 */ /* 0x002fe20000000000 */
[----:B------:R-:W-:-:S02]  /*0860*/  ISETP.GE.U32.AND P0, PT, R0, R7, PT ;  /* 0x000000070000720c */ /* 0x000fc40003f06070 */
[----:B------:R-:W-:Y:S01]  /*0870*/  LOP3.LUT R0, R12, R13, RZ, 0x3c, !PT ;  /* 0x0000000d0c007212 */ /* 0x000fe200078e3cff */
[----:B------:R1:W3:Y:S01]  /*0880*/  F2I.FTZ.U32.TRUNC.NTZ R5, R4 ;  /* 0x0000000400057305 */ /* 0x0002e2000021f000 */
[----:B------:R-:W-:Y:S02]  /*0890*/  LOP3.LUT R7, R218, 0x3f, RZ, 0xc0, !PT ;  /* 0x0000003fda077812 */ /* 0x000fe400078ec0ff */
[----:B------:R-:W-:Y:S01]  /*08a0*/  ISETP.GE.AND P2, PT, R0, RZ, PT ;  /* 0x000000ff0000720c */ /* 0x000fe20003f46270 */
[----:B-1----:R-:W-:-:S06]  /*08b0*/  IMAD.MOV.U32 R4, RZ, RZ, RZ ;  /* 0x000000ffff047224 */ /* 0x002fcc00078e00ff */
[----:B------:R-:W-:-:S04]  /*08c0*/  @P0 VIADD R2, R2, 0x1 ;  /* 0x0000000102020836 */ /* 0x000fc80000000000 */
[----:B------:R-:W-:Y:S02]  /*08d0*/  IMAD.MOV.U32 R14, RZ, RZ, R2 ;  /* 0x000000ffff0e7224 */ /* 0x000fe400078e0002 */
[----:B--2---:R-:W-:Y:S02]  /*08e0*/  VIADD R2, R3, 0xffffffe ;  /* 0x0ffffffe03027836 */ /* 0x004fe40000000000 */
[----:B------:R-:W-:Y:S01]  /*08f0*/  @!P2 IMAD.MOV R14, RZ, RZ, -R14 ;  /* 0x000000ffff0ea224 */ /* 0x000fe200078e0a0e */
[----:B------:R-:W-:Y:S01]  /*0900*/  @!P1 LOP3.LUT R14, RZ, R13, RZ, 0x33, !PT ;  /* 0x0000000dff0e9212 */ /* 0x000fe200078e33ff */
[----:B------:R-:W1:Y:S04]  /*0910*/  F2I.FTZ.U32.TRUNC.NTZ R3, R2 ;  /* 0x0000000200037305 */ /* 0x000e68000021f000 */
[----:B------:R-:W-:-:S04]  /*0920*/  IMAD.MOV R0, RZ, RZ, -R14 ;  /* 0x000000ffff007224 */ /* 0x000fc800078e0a0e */
[----:B------:R-:W-:Y:S02]  /*0930*/  IMAD R0, R13, R0, R12 ;  /* 0x000000000d007224 */ /* 0x000fe400078e020c */
[----:B---3--:R-:W-:Y:S02]  /*0940*/  IMAD.MOV R13, RZ, RZ, -R5 ;  /* 0x000000ffff0d7224 */ /* 0x008fe400078e0a05 */
[----:B------:R-:W-:Y:S02]  /*0950*/  IMAD.IADD R0, R10, 0x1, R0 ;  /* 0x000000010a007824 */ /* 0x000fe400078e0200 */
[----:B------:R-:W-:Y:S01]  /*0960*/  IMAD R13, R13, R8, RZ ;  /* 0x000000080d0d7224 */ /* 0x000fe200078e02ff */
[----:B------:R-:W2:Y:S01]  /*0970*/  LDS R10, [UR10] ;  /* 0x0000000aff0a7984 */ /* 0x000ea20008000800 */
[----:B-1----:R-:W-:Y:S02]  /*0980*/  IMAD.MOV R2, RZ, RZ, -R3 ;  /* 0x000000ffff027224 */ /* 0x002fe400078e0a03 */
[----:B------:R-:W-:-:S02]  /*0990*/  IMAD R0, R0, 0x40, R7 ;  /* 0x0000004000007824 */ /* 0x000fc400078e0207 */
[----:B------:R-:W-:Y:S02]  /*09a0*/  IMAD R9, R2, R11, RZ ;  /* 0x0000000b02097224 */ /* 0x000fe400078e02ff */
[----:B------:R-:W-:Y:S01]  /*09b0*/  IMAD.MOV.U32 R2, RZ, RZ, RZ ;  /* 0x000000ffff027224 */ /* 0x000fe200078e00ff */
[----:B------:R-:W-:Y:S01]  /*09c0*/  IABS R12, R0 ;  /* 0x00000000000c7213 */ /* 0x000fe20000000000 */
[----:B------:R-:W-:Y:S01]  /*09d0*/  IMAD.HI.U32 R4, R5, R13, R4 ;  /* 0x0000000d05047227 */ /* 0x000fe200078e0004 */
[----:B------:R-:W-:Y:S01]  /*09e0*/  SHF.R.U32.HI R5, RZ, 0x5, R218 ;  /* 0x00000005ff057819 */ /* 0x000fe200000116da */
[----:B------:R-:W-:Y:S01]  /*09f0*/  BAR.SYNC.DEFER_BLOCKING 0x0 ;  /* 0x0000000000007b1d */ /* 0x000fe20000010000 */
[----:B------:R-:W-:Y:S01]  /*0a00*/  ISETP.GE.AND P4, PT, R0, RZ, PT ;  /* 0x000000ff0000720c */ /* 0x000fe20003f86270 */
[----:B------:R-:W-:Y:S01]  /*0a10*/  IMAD.HI.U32 R3, R3, R9, R2 ;  /* 0x0000000903037227 */ /* 0x000fe200078e0002 */
[----:B------:R-:W-:Y:S02]  /*0a20*/  SHF.R.U32.HI R9, RZ, 0x5, R218 ;  /* 0x00000005ff097819 */ /* 0x000fe400000116da */
[----:B------:R-:W-:Y:S01]  /*0a30*/  R2UR UR8, R5 ;  /* 0x00000000050872ca */ /* 0x000fe200000e0000 */
[----:B------:R-:W-:Y:S01]  /*0a40*/  IMAD.SHL.U32 R2, R14, 0x80, RZ ;  /* 0x000000800e027824 */ /* 0x000fe200078e00ff */
[----:B------:R-:W-:Y:S01]  /*0a50*/  SGXT.U32 R9, R9, 0x2 ;  /* 0x000000020909781a */ /* 0x000fe20000000000 */
[----:B------:R-:W-:-:S03]  /*0a60*/  IMAD.HI.U32 R3, R3, R12, RZ ;  /* 0x0000000c03037227 */ /* 0x000fc600078e00ff */
[----:B------:R-:W-:Y:S01]  /*0a70*/  LOP3.LUT R9, R2, R9, RZ, 0xfc, !PT ;  /* 0x0000000902097212 */ /* 0x000fe200078efcff */
[----:B------:R-:W-:-:S03]  /*0a80*/  IMAD.MOV R3, RZ, RZ, -R3 ;  /* 0x000000ffff037224 */ /* 0x000fc600078e0a03 */
[----:B------:R-:W-:Y:S01]  /*0a90*/  IABS R15, R9 ;  /* 0x00000009000f7213 */ /* 0x000fe20000000000 */
[----:B------:R-:W-:Y:S01]  /*0aa0*/  IMAD R12, R11, R3, R12 ;  /* 0x000000030b0c7224 */ /* 0x000fe200078e020c */
[C---:B------:R-:W-:Y:S01]  /*0ab0*/  LOP3.LUT R18, R9.reuse, 0x7c, RZ, 0xfc, !PT ;  /* 0x0000007c09127812 */ /* 0x040fe200078efcff */
[----:B------:R-:W-:Y:S01]  /*0ac0*/  IMAD.SHL.U32 R3, R218, 0x10, RZ ;  /* 0x00000010da037824 */ /* 0x000fe200078e00ff */
[----:B------:R-:W-:Y:S02]  /*0ad0*/  LOP3.LUT R14, R9, 0x4, RZ, 0xfc, !PT ;  /* 0x00000004090e7812 */ /* 0x000fe400078efcff */
[----:B------:R-:W-:Y:S02]  /*0ae0*/  ISETP.GT.U32.AND P0, PT, R11, R12, PT ;  /* 0x0000000c0b00720c */ /* 0x000fe40003f04070 */
[----:B------:R-:W-:Y:S01]  /*0af0*/  LOP3.LUT R50, R3, 0x70, RZ, 0xc0, !PT ;  /* 0x0000007003327812 */ /* 0x000fe200078ec0ff */
[----:B------:R-:W-:Y:S01]  /*0b00*/  IMAD.HI.U32 R3, R4, R15, RZ ;  /* 0x0000000f04037227 */ /* 0x000fe200078e00ff */
[----:B------:R-:W-:-:S02]  /*0b10*/  IABS R13, R18 ;  /* 0x00000012000d7213 */ /* 0x000fc40000000000 */
[----:B------:R-:W-:Y:S01]  /*0b20*/  IABS R17, R14 ;  /* 0x0000000e00117213 */ /* 0x000fe20000000000 */
[----:B------:R-:W-:Y:S01]  /*0b30*/  IMAD.MOV R3, RZ, RZ, -R3 ;  /* 0x000000ffff037224 */ /* 0x000fe200078e0a03 */
[----:B------:R-:W-:Y:S01]  /*0b40*/  ISETP.GE.AND P1, PT, R14, RZ, PT ;  /* 0x000000ff0e00720c */ /* 0x000fe20003f26270 */
[----:B------:R-:W-:Y:S01]  /*0b50*/  IMAD.HI.U32 R6, R4, R13, RZ ;  /* 0x0000000d04067227 */ /* 0x000fe200078e00ff */
[C---:B------:R-:W-:Y:S02]  /*0b60*/  LOP3.LUT R14, R9.reuse, 0xc, RZ, 0xfc, !PT ;  /* 0x0000000c090e7812 */ /* 0x040fe400078efcff */
[----:B--2---:R-:W-:Y:S01]  /*0b70*/  R2UR UR21, R10 ;  /* 0x000000000a1572ca */ /* 0x004fe200000e0000 */
[----:B------:R-:W-:Y:S01]  /*0b80*/  @!P0 IMAD.IADD R12, R12, 0x1, -R11 ;  /* 0x000000010c0c8824 */ /* 0x000fe200078e0a0b */
[C---:B------:R-:W-:Y:S01]  /*0b90*/  LOP3.LUT R16, R9.reuse, 0x10, RZ, 0xfc, !PT ;  /* 0x0000001009107812 */ /* 0x040fe200078efcff */
[----:B------:R-:W-:Y:S01]  /*0ba0*/  IMAD R3, R8, R3, R15 ;  /* 0x0000000308037224 */ /* 0x000fe200078e020f */
[----:B------:R-:W-:Y:S01]  /*0bb0*/  LOP3.LUT R21, R9, 0x24, RZ, 0xfc, !PT ;  /* 0x0000002409157812 */ /* 0x000fe200078efcff */
[----:B------:R-:W-:Y:S01]  /*0bc0*/  IMAD.HI.U32 R5, R4, R17, RZ ;  /* 0x0000001104057227 */ /* 0x000fe200078e00ff */
[----:B------:R-:W-:-:S02]  /*0bd0*/  ISETP.GT.U32.AND P0, PT, R11, R12, PT ;  /* 0x0000000c0b00720c */ /* 0x000fc40003f04070 */
[C---:B------:R-:W-:Y:S01]  /*0be0*/  ISETP.GT.U32.AND P5, PT, R8.reuse, R3, PT ;  /* 0x000000030800720c */ /* 0x040fe20003fa4070 */
[----:B------:R-:W-:Y:S01]  /*0bf0*/  IMAD.MOV R6, RZ, RZ, -R6 ;  /* 0x000000ffff067224 */ /* 0x000fe200078e0a06 */
[----:B------:R-:W-:Y:S01]  /*0c00*/  IABS R15, R16 ;  /* 0x00000010000f7213 */ /* 0x000fe20000000000 */
[----:B------:R-:W-:Y:S01]  /*0c10*/  IMAD.MOV R5, RZ, RZ, -R5 ;  /* 0x000000ffff057224 */ /* 0x000fe200078e0a05 */
[C---:B------:R-:W-:Y:S01]  /*0c20*/  LOP3.LUT R25, R9.reuse, 0x28, RZ, 0xfc, !PT ;  /* 0x0000002809197812 */ /* 0x040fe200078efcff */
[C---:B------:R-:W-:Y:S01]  /*0c30*/  IMAD R13, R8.reuse, R6, R13 ;  /* 0x00000006080d7224 */ /* 0x040fe200078e020d */
[C---:B------:R-:W-:Y:S01]  /*0c40*/  LOP3.LUT R6, R9.reuse, 0x8, RZ, 0xfc, !PT ;  /* 0x0000000809067812 */ /* 0x040fe200078efcff */
[C---:B------:R-:W-:Y:S01]  /*0c50*/  IMAD R5, R8.reuse, R5, R17 ;  /* 0x0000000508057224 */ /* 0x040fe200078e0211 */
[----:B------:R-:W-:Y:S01]  /*0c60*/  LOP3.LUT R27, R9, 0x2c, RZ, 0xfc, !PT ;  /* 0x0000002c091b7812 */ /* 0x000fe200078efcff */
[----:B------:R-:W-:Y:S01]  /*0c70*/  IMAD R50, R7, 0x80, R50 ;  /* 0x0000008007327824 */ /* 0x000fe200078e0232 */
[----:B------:R-:W-:Y:S01]  /*0c80*/  ISETP.GT.U32.AND P2, PT, R8, R13, PT ;  /* 0x0000000d0800720c */ /* 0x000fe20003f44070 */
[----:B------:R-:W-:Y:S01]  /*0c90*/  @!P0 IMAD.IADD R12, R12, 0x1, -R11 ;  /* 0x000000010c0c8824 */ /* 0x000fe200078e0a0b */
[----:B------:R-:W-:Y:S01]  /*0ca0*/  ISETP.GT.U32.AND P6, PT, R8, R5, PT ;  /* 0x000000050800720c */ /* 0x000fe20003fc4070 */
[----:B------:R-:W-:Y:S01]  /*0cb0*/  @!P5 IMAD.IADD R3, R3, 0x1, -R8 ;  /* 0x000000010303d824 */ /* 0x000fe200078e0a08 */
[----:B------:R-:W-:Y:S01]  /*0cc0*/  IABS R7, R6 ;  /* 0x0000000600077213 */ /* 0x000fe20000000000 */
[----:B------:R-:W-:Y:S01]  /*0cd0*/  @!P4 IMAD.MOV R12, RZ, RZ, -R12 ;  /* 0x000000ffff0cc224 */ /* 0x000fe200078e0a0c */
[----:B------:R-:W-:-:S02]  /*0ce0*/  ISETP.GE.AND P3, PT, R6, RZ, PT ;  /* 0x000000ff0600720c */ /* 0x000fc40003f66270 */
[----:B------:R-:W-:Y:S01]  /*0cf0*/  ISETP.GT.U32.AND P4, PT, R8, R3, PT ;  /* 0x000000030800720c */ /* 0x000fe20003f84070 */
[----:B------:R-:W-:Y:S01]  /*0d00*/  IMAD.HI.U32 R6, R4, R7, RZ ;  /* 0x0000000704067227 */ /* 0x000fe200078e00ff */
[----:B------:R-:W-:Y:S02]  /*0d10*/  IABS R11, R14 ;  /* 0x0000000e000b7213 */ /* 0x000fe40000000000 */
[----:B------:R-:W-:Y:S01]  /*0d20*/  ISETP.NE.AND P0, PT, R22, RZ, PT ;  /* 0x000000ff1600720c */ /* 0x000fe20003f05270 */
[----:B------:R-:W-:Y:S01]  /*0d30*/  @!P2 IMAD.IADD R13, R13, 0x1, -R8 ;  /* 0x000000010d0da824 */ /* 0x000fe200078e0a08 */
[----:B------:R-:W-:Y:S01]  /*0d40*/  ISETP.GE.AND P5, PT, R14, RZ, PT ;  /* 0x000000ff0e00720c */ /* 0x000fe20003fa6270 */
[----:B------:R-:W-:Y:S01]  /*0d50*/  IMAD.MOV R10, RZ, RZ, -R6 ;  /* 0x000000ffff0a7224 */ /* 0x000fe200078e0a06 */
[----:B------:R-:W-:Y:S01]  /*0d60*/  LOP3.LUT R29, R9, 0x30, RZ, 0xfc, !PT ;  /* 0x00000030091d7812 */ /* 0x000fe200078efcff */
[----:B------:R-:W-:Y:S01]  /*0d70*/  @!P6 IMAD.IADD R5, R5, 0x1, -R8 ;  /* 0x000000010505e824 */ /* 0x000fe200078e0a08 */
[----:B------:R-:W-:Y:S01]  /*0d80*/  ISETP.GT.U32.AND P2, PT, R8, R13, PT ;  /* 0x0000000d0800720c */ /* 0x000fe20003f44070 */
[----:B------:R-:W-:Y:S01]  /*0d90*/  IMAD.HI.U32 R6, R4, R11, RZ ;  /* 0x0000000b04067227 */ /* 0x000fe200078e00ff */
[----:B------:R-:W-:-:S02]  /*0da0*/  LOP3.LUT R33, R9, 0x3c, RZ, 0xfc, !PT ;  /* 0x0000003c09217812 */ /* 0x000fc400078efcff */
[C---:B------:R-:W-:Y:S01]  /*0db0*/  ISETP.GT.U32.AND P6, PT, R8.reuse, R5, PT ;  /* 0x000000050800720c */ /* 0x040fe20003fc4070 */
[----:B------:R-:W-:Y:S01]  /*0dc0*/  IMAD.MOV R6, RZ, RZ, -R6 ;  /* 0x000000ffff067224 */ /* 0x000fe200078e0a06 */
[----:B------:R-:W-:Y:S01]  /*0dd0*/  LOP3.LUT R31, R9, 0x38, RZ, 0xfc, !PT ;  /* 0x00000038091f7812 */ /* 0x000fe200078efcff */
[----:B------:R-:W-:Y:S01]  /*0de0*/  @!P4 IMAD.IADD R3, R3, 0x1, -R8 ;  /* 0x000000010303c824 */ /* 0x000fe200078e0a08 */
[C---:B------:R-:W-:Y:S01]  /*0df0*/  ISETP.GE.AND P4, PT, R9.reuse, RZ, PT ;  /* 0x000000ff0900720c */ /* 0x040fe20003f86270 */
[----:B------:R-:W-:Y:S01]  /*0e00*/  IMAD R11, R8, R6, R11 ;  /* 0x00000006080b7224 */ /* 0x000fe200078e020b */
[----:B------:R-:W-:Y:S01]  /*0e10*/  @!P0 LOP3.LUT R12, RZ, R22, RZ, 0x33, !PT ;  /* 0x00000016ff0c8212 */ /* 0x000fe200078e33ff */
[----:B------:R-:W-:Y:S01]  /*0e20*/  IMAD.HI.U32 R6, R4, R15, RZ ;  /* 0x0000000f04067227 */ /* 0x000fe200078e00ff */
[C---:B------:R-:W-:Y:S02]  /*0e30*/  LOP3.LUT R35, R9.reuse, 0x40, RZ, 0xfc, !PT ;  /* 0x0000004009237812 */ /* 0x040fe400078efcff */
[C---:B------:R-:W-:Y:S01]  /*0e40*/  LOP3.LUT R37, R9.reuse, 0x48, RZ, 0xfc, !PT ;  /* 0x0000004809257812 */ /* 0x040fe200078efcff */
[----:B------:R-:W-:Y:S01]  /*0e50*/  IMAD.MOV R6, RZ, RZ, -R6 ;  /* 0x000000ffff067224 */ /* 0x000fe200078e0a06 */
[----:B------:R-:W-:Y:S01]  /*0e60*/  LOP3.LUT R43, R9, 0x64, RZ, 0xfc, !PT ;  /* 0x00000064092b7812 */ /* 0x000fe200078efcff */
[--C-:B------:R-:W-:Y:S01]  /*0e70*/  @!P2 IMAD.IADD R13, R13, 0x1, -R8.reuse ;  /* 0x000000010d0da824 */ /* 0x100fe200078e0a08 */
[----:B------:R-:W-:Y:S01]  /*0e80*/  ISETP.GE.AND P2, PT, R18, RZ, PT ;  /* 0x000000ff1200720c */ /* 0x000fe20003f46270 */
[----:B------:R-:W-:Y:S01]  /*0e90*/  @!P6 IMAD.IADD R5, R5, 0x1, -R8 ;  /* 0x000000010505e824 */ /* 0x000fe200078e0a08 */
[C---:B------:R-:W-:Y:S01]  /*0ea0*/  ISETP.GT.U32.AND P6, PT, R8.reuse, R11, PT ;  /* 0x0000000b0800720c */ /* 0x040fe20003fc4070 */
[C---:B------:R-:W-:Y:S01]  /*0eb0*/  IMAD R15, R8.reuse, R6, R15 ;  /* 0x00000006080f7224 */ /* 0x040fe200078e020f */
[C---:B------:R-:W-:Y:S01]  /*0ec0*/  LOP3.LUT R18, R9.reuse, 0x18, RZ, 0xfc, !PT ;  /* 0x0000001809127812 */ /* 0x040fe200078efcff */
[----:B------:R-:W-:Y:S01]  /*0ed0*/  IMAD.MOV.U32 R14, RZ, RZ, R3 ;  /* 0x000000ffff0e7224 */ /* 0x000fe200078e0003 */
[C---:B------:R-:W-:Y:S01]  /*0ee0*/  LOP3.LUT R6, R9.reuse, 0x1c, RZ, 0xfc, !PT ;  /* 0x0000001c09067812 */ /* 0x040fe200078efcff */
[C---:B------:R-:W-:Y:S01]  /*0ef0*/  IMAD R7, R8.reuse, R10, R7 ;  /* 0x0000000a08077224 */ /* 0x040fe200078e0207 */
[----:B------:R-:W-:Y:S01]  /*0f00*/  LOP3.LUT R10, R9, 0x14, RZ, 0xfc, !PT ;  /* 0x00000014090a7812 */ /* 0x000fe200078efcff */
[----:B------:R-:W-:Y:S01]  /*0f10*/  @!P4 IMAD.MOV R14, RZ, RZ, -R14 ;  /* 0x000000ffff0ec224 */ /* 0x000fe200078e0a0e */
[----:B------:R-:W-:Y:S01]  /*0f20*/  ISETP.GT.U32.AND P4, PT, R8, R15, PT ;  /* 0x0000000f0800720c */ /* 0x000fe20003f84070 */
[----:B----4-:R-:W-:Y:S01]  /*0f30*/  IMAD R12, R12, UR4, RZ ;  /* 0x000000040c0c7c24 */ /* 0x010fe2000f8e02ff */
[----:B------:R-:W-:Y:S01]  /*0f40*/  ISETP.GT.U32.AND P0, PT, R8, R7, PT ;  /* 0x000000070800720c */ /* 0x000fe20003f04070 */
[----:B------:R-:W-:Y:S01]  /*0f50*/  @!P2 IMAD.MOV R13, RZ, RZ, -R13 ;  /* 0x000000ffff0da224 */ /* 0x000fe200078e0a0d */
[----:B------:R-:W-:Y:S01]  /*0f60*/  ISETP.GE.AND P2, PT, R16, RZ, PT ;  /* 0x000000ff1000720c */ /* 0x000fe20003f46270 */
[----:B------:R-:W-:Y:S01]  /*0f70*/  IMAD.MOV.U32 R16, RZ, RZ, R5 ;  /* 0x000000ffff107224 */ /* 0x000fe200078e0005 */
[----:B------:R-:W-:Y:S01]  /*0f80*/  IABS R17, R10 ;  /* 0x0000000a00117213 */ /* 0x000fe20000000000 */
[----:B------:R-:W-:Y:S01]  /*0f90*/  @!P6 IMAD.IADD R11, R11, 0x1, -R8 ;  /* 0x000000010b0be824 */ /* 0x000fe200078e0a08 */
[----:B------:R-:W-:Y:S01]  /*0fa0*/  IABS R19, R18 ;  /* 0x0000001200137213 */ /* 0x000fe20000000000 */
[----:B------:R-:W-:Y:S01]  /*0fb0*/  @!P1 IMAD.MOV R16, RZ, RZ, -R16 ;  /* 0x000000ffff109224 */ /* 0x000fe200078e0a10 */
[----:B------:R-:W-:Y:S01]  /*0fc0*/  ISETP.GE.AND P6, PT, R10, RZ, PT ;  /* 0x000000ff0a00720c */ /* 0x000fe20003fc6270 */
[----:B------:R-:W-:Y:S01]  /*0fd0*/  IMAD.HI.U32 R3, R4, R17, RZ ;  /* 0x0000001104037227 */ /* 0x000fe200078e00ff */
[C---:B------:R-:W-:Y:S01]  /*0fe0*/  ISETP.GT.U32.AND P1, PT, R8.reuse, R11, PT ;  /* 0x0000000b0800720c */ /* 0x040fe20003f24070 */
[----:B------:R-:W-:Y:S01]  /*0ff0*/  USHF.L.U32 UR4, UR8, 0x15, URZ ;  /* 0x0000001508047899 */ /* 0x000fe200080006ff */
[----:B------:R-:W-:Y:S01]  /*1000*/  LOP3.LUT R10, R9, 0x20, RZ, 0xfc, !PT ;  /* 0x00000020090a7812 */ /* 0x000fe200078efcff */
[--C-:B------:R-:W-:Y:S01]  /*1010*/  @!P4 IMAD.IADD R15, R15, 0x1, -R8.reuse ;  /* 0x000000010f0fc824 */ /* 0x100fe200078e0a08 */
[----:B------:R-:W-:Y:S01]  /*1020*/  LOP3.LUT R45, R9, 0x68, RZ, 0xfc, !PT ;  /* 0x00000068092d7812 */ /* 0x000fe200078efcff */
[--C-:B------:R-:W-:Y:S01]  /*1030*/  @!P0 IMAD.IADD R7, R7, 0x1, -R8.reuse ;  /* 0x0000000107078824 */ /* 0x100fe200078e0a08 */
[C---:B------:R-:W-:Y:S01]  /*1040*/  LOP3.LUT R49, R9.reuse, 0x70, RZ, 0xfc, !PT ;  /* 0x0000007009317812 */ /* 0x040fe200078efcff */
[----:B------:R-:W-:Y:S01]  /*1050*/  IMAD.MOV R3, RZ, RZ, -R3 ;  /* 0x000000ffff037224 */ /* 0x000fe200078e0a03 */
[----:B------:R-:W-:Y:S01]  /*1060*/  ISETP.GT.U32.AND P4, PT, R8, R15, PT ;  /* 0x0000000f0800720c */ /* 0x000fe20003f84070 */
[----:B------:R-:W-:Y:S01]  /*1070*/  IMAD.HI.U32 R5, R4, R19, RZ ;  /* 0x0000001304057227 */ /* 0x000fe200078e00ff */
[C---:B------:R-:W-:Y:S01]  /*1080*/  ISETP.GT.U32.AND P0, PT, R8.reuse, R7, PT ;  /* 0x000000070800720c */ /* 0x040fe20003f04070 */
[----:B------:R-:W-:Y:S01]  /*1090*/  ULOP3.LUT UR4, UR4, 0x600000, URZ, 0xc0, !UPT ;  /* 0x0060000004047892 */ /* 0x000fe2000f8ec0ff */
[C---:B------:R-:W-:Y:S01]  /*10a0*/  LOP3.LUT R47, R9.reuse, 0x6c, RZ, 0xfc, !PT ;  /* 0x0000006c092f7812 */ /* 0x040fe200078efcff */
[C---:B------:R-:W-:Y:S01]  /*10b0*/  IMAD R3, R8.reuse, R3, R17 ;  /* 0x0000000308037224 */ /* 0x040fe200078e0211 */
[----:B------:R-:W-:Y:S01]  /*10c0*/  IABS R17, R21 ;  /* 0x0000001500117213 */ /* 0x000fe20000000000 */
[----:B------:R-:W-:Y:S01]  /*10d0*/  IMAD.MOV R5, RZ, RZ, -R5 ;  /* 0x000000ffff057224 */ /* 0x000fe200078e0a05 */
[----:B------:R-:W-:Y:S01]  /*10e0*/  LOP3.LUT R51, R9, 0x74, RZ, 0xfc, !PT ;  /* 0x0000007409337812 */ /* 0x000fe200078efcff */
[--C-:B------:R-:W-:Y:S01]  /*10f0*/  @!P1 IMAD.IADD R11, R11, 0x1, -R8.reuse ;  /* 0x000000010b0b9824 */ /* 0x100fe200078e0a08 */
[C---:B------:R-:W-:Y:S01]  /*1100*/  ISETP.GT.U32.AND P1, PT, R8.reuse, R3, PT ;  /* 0x000000030800720c */ /* 0x040fe20003f24070 */
[----:B------:R-:W-:Y:S01]  /*1110*/  IMAD R5, R8, R5, R19 ;  /* 0x0000000508057224 */ /* 0x000fe200078e0213 */
[----:B------:R-:W-:Y:S01]  /*1120*/  IABS R19, R25 ;  /* 0x0000001900137213 */ /* 0x000fe20000000000 */
[----:B------:R-:W-:-:S02]  /*1130*/  @!P4 IMAD.IADD R15, R15, 0x1, -R8 ;  /* 0x000000010f0fc824 */ /* 0x000fc400078e0a08 */
[----:B------:R-:W-:Y:S01]  /*1140*/  @!P0 IMAD.IADD R7, R7, 0x1, -R8 ;  /* 0x0000000107078824 */ /* 0x000fe200078e0a08 */
[----:B------:R-:W-:Y:S01]  /*1150*/  ISETP.GT.U32.AND P4, PT, R8, R5, PT ;  /* 0x000000050800720c */ /* 0x000fe20003f84070 */
[----:B------:R-:W-:Y:S01]  /*1160*/  IMAD.MOV.U32 R20, RZ, RZ, R11 ;  /* 0x000000ffff147224 */ /* 0x000fe200078e000b */
[----:B------:R-:W-:Y:S01]  /*1170*/  ISETP.GE.AND P0, PT, R18, RZ, PT ;  /* 0x000000ff1200720c */ /* 0x000fe20003f06270 */
[----:B------:R-:W-:Y:S01]  /*1180*/  IMAD.MOV.U32 R18, RZ, RZ, R7 ;  /* 0x000000ffff127224 */ /* 0x000fe200078e0007 */
[----:B------:R-:W-:Y:S01]  /*1190*/  IABS R7, R6 ;  /* 0x0000000600077213 */ /* 0x000fe20000000000 */
[----:B------:R-:W-:Y:S01]  /*11a0*/  IMAD.MOV.U32 R22, RZ, RZ, R15 ;  /* 0x000000ffff167224 */ /* 0x000fe200078e000f */
[----:B------:R-:W-:Y:S01]  /*11b0*/  IABS R11, R10 ;  /* 0x0000000a000b7213 */ /* 0x000fe20000000000 */
[----:B------:R-:W-:Y:S01]  /*11c0*/  @!P3 IMAD.MOV R18, RZ, RZ, -R18 ;  /* 0x000000ffff12b224 */ /* 0x000fe200078e0a12 */
[----:B------:R-:W-:Y:S01]  /*11d0*/  ISETP.GE.AND P3, PT, R6, RZ, PT ;  /* 0x000000ff0600720c */ /* 0x000fe20003f66270 */
[----:B------:R-:W-:-:S02]  /*11e0*/  @!P1 IMAD.IADD R3, R3, 0x1, -R8 ;  /* 0x0000000103039824 */ /* 0x000fc400078e0a08 */
[----:B------:R-:W-:-:S03]  /*11f0*/  IMAD.HI.U32 R6, R4, R7, RZ ;  /* 0x0000000704067227 */ /* 0x000fc600078e00ff */
[C---:B------:R-:W-:Y:S01]  /*1200*/  ISETP.GT.U32.AND P1, PT, R8.reuse, R3, PT ;  /* 0x000000030800720c */ /* 0x040fe20003f24070 */
[----:B------:R-:W-:Y:S02]  /*1210*/  @!P4 IMAD.IADD R5, R5, 0x1, -R8 ;  /* 0x000000010505c824 */ /* 0x000fe400078e0a08 */
[----:B------:R-:W-:Y:S02]  /*1220*/  IMAD.MOV R6, RZ, RZ, -R6 ;  /* 0x000000ffff067224 */ /* 0x000fe400078e0a06 */
[----:B------:R-:W-:Y:S01]  /*1230*/  @!P5 IMAD.MOV R20, RZ, RZ, -R20 ;  /* 0x000000ffff14d224 */ /* 0x000fe200078e0a14 */
[C---:B------:R-:W-:Y:S01]  /*1240*/  ISETP.GT.U32.AND P4, PT, R8.reuse, R5, PT ;  /* 0x000000050800720c */ /* 0x040fe20003f84070 */
[----:B------:R-:W-:Y:S01]  /*1250*/  IMAD R7, R8, R6, R7 ;  /* 0x0000000608077224 */ /* 0x000fe200078e0207 */
[----:B------:R-:W-:Y:S01]  /*1260*/  ISETP.GE.AND P5, PT, R10, RZ, PT ;  /* 0x000000ff0a00720c */ /* 0x000fe20003fa6270 */
[----:B------:R-:W-:-:S04]  /*1270*/  IMAD.HI.U32 R6, R4, R11, RZ ;  /* 0x0000000b04067227 */ /* 0x000fc800078e00ff */
[----:B------:R-:W-:-:S04]  /*1280*/  IMAD.HI.U32 R10, R4, R17, RZ ;  /* 0x00000011040a7227 */ /* 0x000fc800078e00ff */
[----:B------:R-:W-:Y:S01]  /*1290*/  @!P2 IMAD.MOV R22, RZ, RZ, -R22 ;  /* 0x000000ffff16a224 */ /* 0x000fe200078e0a16 */
[----:B------:R-:W-:Y:S01]  /*12a0*/  ISETP.GT.U32.AND P2, PT, R8, R7, PT ;  /* 0x000000070800720c */ /* 0x000fe20003f44070 */
[----:B------:R-:W-:Y:S02]  /*12b0*/  IMAD.MOV R6, RZ, RZ, -R6 ;  /* 0x000000ffff067224 */ /* 0x000fe400078e0a06 */
[----:B------:R-:W-:-:S04]  /*12c0*/  IMAD.HI.U32 R15, R4, R19, RZ ;  /* 0x00000013040f7227 */ /* 0x000fc800078e00ff */
[----:B------:R-:W-:Y:S02]  /*12d0*/  IMAD.MOV R10, RZ, RZ, -R10 ;  /* 0x000000ffff0a7224 */ /* 0x000fe400078e0a0a */
[--C-:B------:R-:W-:Y:S01]  /*12e0*/  @!P1 IMAD.IADD R3, R3, 0x1, -R8.reuse ;  /* 0x0000000103039824 */ /* 0x100fe200078e0a08 */
[----:B------:R-:W-:Y:S01]  /*12f0*/  ISETP.GE.AND P1, PT, R21, RZ, PT ;  /* 0x000000ff1500720c */ /* 0x000fe20003f26270 */
[C---:B------:R-:W-:Y:S01]  /*1300*/  IMAD R11, R8.reuse, R6, R11 ;  /* 0x00000006080b7224 */ /* 0x040fe200078e020b */
[----:B------:R-:W-:Y:S01]  /*1310*/  IABS R21, R29 ;  /* 0x0000001d00157213 */ /* 0x000fe20000000000 */
[----:B------:R-:W-:Y:S02]  /*1320*/  IMAD.MOV R6, RZ, RZ, -R15 ;  /* 0x000000ffff067224 */ /* 0x000fe400078e0a0f */
[C---:B------:R-:W-:Y:S01]  /*1330*/  IMAD R15, R8.reuse, R10, R17 ;  /* 0x0000000a080f7224 */ /* 0x040fe200078e0211 */
[----:B------:R-:W-:Y:S01]  /*1340*/  IABS R10, R27 ;  /* 0x0000001b000a7213 */ /* 0x000fe20000000000 */
[----:B------:R-:W-:Y:S01]  /*1350*/  @!P4 IMAD.IADD R5, R5, 0x1, -R8 ;  /* 0x000000010505c824 */ /* 0x000fe200078e0a08 */
[----:B------:R-:W-:Y:S01]  /*1360*/  ISETP.GT.U32.AND P4, PT, R8, R11, PT ;  /* 0x0000000b0800720c */ /* 0x000fe20003f84070 */
[----:B------:R-:W-:-:S02]  /*1370*/  IMAD.MOV.U32 R24, RZ, RZ, R3 ;  /* 0x000000ffff187224 */ /* 0x000fc400078e0003 */
[----:B------:R-:W-:Y:S02]  /*1380*/  @!P2 IMAD.IADD R7, R7, 0x1, -R8 ;  /* 0x000000010707a824 */ /* 0x000fe400078e0a08 */
[----:B------:R-:W-:Y:S01]  /*1390*/  @!P6 IMAD.MOV R24, RZ, RZ, -R24 ;  /* 0x000000ffff18e224 */ /* 0x000fe200078e0a18 */
[C---:B------:R-:W-:Y:S01]  /*13a0*/  ISETP.GT.U32.AND P6, PT, R8.reuse, R15, PT ;  /* 0x0000000f0800720c */ /* 0x040fe20003fc4070 */
[C---:B------:R-:W-:Y:S01]  /*13b0*/  IMAD R17, R8.reuse, R6, R19 ;  /* 0x0000000608117224 */ /* 0x040fe200078e0213 */
[----:B------:R-:W-:Y:S01]  /*13c0*/  ISETP.GT.U32.AND P2, PT, R8, R7, PT ;  /* 0x000000070800720c */ /* 0x000fe20003f44070 */
[----:B------:R-:W-:Y:S02]  /*13d0*/  IMAD.MOV.U32 R19, RZ, RZ, R10 ;  /* 0x000000ffff137224 */ /* 0x000fe400078e000a */
[----:B------:R-:W-:Y:S02]  /*13e0*/  IMAD.MOV.U32 R26, RZ, RZ, R5 ;  /* 0x000000ffff1a7224 */ /* 0x000fe400078e0005 */
[----:B------:R-:W-:Y:S01]  /*13f0*/  @!P4 IMAD.IADD R11, R11, 0x1, -R8 ;  /* 0x000000010b0bc824 */ /* 0x000fe200078e0a08 */
[----:B------:R-:W-:Y:S01]  /*1400*/  ISETP.GE.AND P4, PT, R27, RZ, PT ;  /* 0x000000ff1b00720c */ /* 0x000fe20003f86270 */
[----:B------:R-:W-:Y:S01]  /*1410*/  IMAD.HI.U32 R3, R4, R19, RZ ;  /* 0x0000001304037227 */ /* 0x000fe200078e00ff */
[----:B------:R-:W-:-:S03]  /*1420*/  LOP3.LUT R27, R9, 0x34, RZ, 0xfc, !PT ;  /* 0x00000034091b7812 */ /* 0x000fc600078efcff */
[--C-:B------:R-:W-:Y:S01]  /*1430*/  @!P6 IMAD.IADD R15, R15, 0x1, -R8.reuse ;  /* 0x000000010f0fe824 */ /* 0x100fe200078e0a08 */
[C---:B------:R-:W-:Y:S01]  /*1440*/  ISETP.GT.U32.AND P6, PT, R8.reuse, R11, PT ;  /* 0x0000000b0800720c */ /* 0x040fe20003fc4070 */
[----:B------:R-:W-:Y:S02]  /*1450*/  IMAD.MOV R3, RZ, RZ, -R3 ;  /* 0x000000ffff037224 */ /* 0x000fe400078e0a03 */
[----:B------:R-:W-:Y:S01]  /*1460*/  @!P2 IMAD.IADD R7, R7, 0x1, -R8 ;  /* 0x000000010707a824 */ /* 0x000fe200078e0a08 */
[C---:B------:R-:W-:Y:S01]  /*1470*/  ISETP.GT.U32.AND P2, PT, R8.reuse, R17, PT ;  /* 0x000000110800720c */ /* 0x040fe20003f44070 */
[----:B------:R-:W-:Y:S01]  /*1480*/  IMAD R3, R8, R3, R19 ;  /* 0x0000000308037224 */ /* 0x000fe200078e0213 */
[----:B------:R-:W-:Y:S01]  /*1490*/  IABS R19, R31 ;  /* 0x0000001f00137213 */ /* 0x000fe20000000000 */
[----:B------:R-:W-:Y:S01]  /*14a0*/  IMAD.MOV.U32 R28, RZ, RZ, R7 ;  /* 0x000000ffff1c7224 */ /* 0x000fe200078e0007 */
[----:B------:R-:W-:Y:S01]  /*14b0*/  IABS R7, R27 ;  /* 0x0000001b00077213 */ /* 0x000fe20000000000 */
[----:B------:R-:W-:-:S04]  /*14c0*/  IMAD.HI.U32 R5, R4, R21, RZ ;  /* 0x0000001504057227 */ /* 0x000fc800078e00ff */
[----:B------:R-:W-:Y:S01]  /*14d0*/  @!P6 IMAD.IADD R11, R11, 0x1, -R8 ;  /* 0x000000010b0be824 */ /* 0x000fe200078e0a08 */
[----:B------:R-:W-:Y:S01]  /*14e0*/  ISETP.GT.U32.AND P6, PT, R8, R3, PT ;  /* 0x000000030800720c */ /* 0x000fe20003fc4070 */
[----:B------:R-:W-:-:S04]  /*14f0*/  IMAD.HI.U32 R6, R4, R7, RZ ;  /* 0x0000000704067227 */ /* 0x000fc800078e00ff */
[----:B------:R-:W-:Y:S02]  /*1500*/  IMAD.MOV R10, RZ, RZ, -R6 ;  /* 0x000000ffff0a7224 */ /* 0x000fe400078e0a06 */
[----:B------:R-:W-:Y:S02]  /*1510*/  IMAD.MOV R5, RZ, RZ, -R5 ;  /* 0x000000ffff057224 */ /* 0x000fe400078e0a05 */
[C---:B------:R-:W-:Y:S02]  /*1520*/  IMAD R7, R8.reuse, R10, R7 ;  /* 0x0000000a08077224 */ /* 0x040fe400078e0207 */
[----:B------:R-:W-:Y:S01]  /*1530*/  @!P3 IMAD.MOV R28, RZ, RZ, -R28 ;  /* 0x000000ffff1cb224 */ /* 0x000fe200078e0a1c */
[C---:B------:R-:W-:Y:S01]  /*1540*/  ISETP.GT.U32.AND P3, PT, R8.reuse, R15, PT ;  /* 0x0000000f0800720c */ /* 0x040fe20003f64070 */
[--C-:B------:R-:W-:Y:S01]  /*1550*/  @!P6 IMAD.IADD R3, R3, 0x1, -R8.reuse ;  /* 0x000000010303e824 */ /* 0x100fe200078e0a08 */
[C---:B------:R-:W-:Y:S01]  /*1560*/  ISETP.GT.U32.AND P6, PT, R8.reuse, R7, PT ;  /* 0x000000070800720c */ /* 0x040fe20003fc4070 */
[----:B------:R-:W-:Y:S01]  /*1570*/  IMAD R5, R8, R5, R21 ;  /* 0x0000000508057224 */ /* 0x000fe200078e0215 */
[----:B------:R-:W-:Y:S01]  /*1580*/  IABS R21, R33 ;  /* 0x0000002100157213 */ /* 0x000fe20000000000 */
[----:B------:R-:W-:-:S02]  /*1590*/  @!P2 IMAD.IADD R17, R17, 0x1, -R8 ;  /* 0x000000011111a824 */ /* 0x000fc400078e0a08 */
[----:B------:R-:W-:-:S03]  /*15a0*/  IMAD.HI.U32 R6, R4, R19, RZ ;  /* 0x0000001304067227 */ /* 0x000fc600078e00ff */
[----:B------:R-:W-:Y:S01]  /*15b0*/  ISETP.GT.U32.AND P2, PT, R8, R17, PT ;  /* 0x000000110800720c */ /* 0x000fe20003f44070 */
[----:B------:R-:W-:-:S04]  /*15c0*/  IMAD.HI.U32 R10, R4, R21, RZ ;  /* 0x00000015040a7227 */ /* 0x000fc800078e00ff */
[----:B------:R-:W-:Y:S01]  /*15d0*/  @!P6 IMAD.IADD R7, R7, 0x1, -R8 ;  /* 0x000000010707e824 */ /* 0x000fe200078e0a08 */
[C---:B------:R-:W-:Y:S01]  /*15e0*/  ISETP.GT.U32.AND P6, PT, R8.reuse, R3, PT ;  /* 0x000000030800720c */ /* 0x040fe20003fc4070 */
[----:B------:R-:W-:Y:S02]  /*15f0*/  IMAD.MOV R10, RZ, RZ, -R10 ;  /* 0x000000ffff0a7224 */ /* 0x000fe400078e0a0a */
[----:B------:R-:W-:Y:S01]  /*1600*/  @!P3 IMAD.IADD R15, R15, 0x1, -R8 ;  /* 0x000000010f0fb824 */ /* 0x000fe200078e0a08 */
[C---:B------:R-:W-:Y:S01]  /*1610*/  ISETP.GT.U32.AND P3, PT, R8.reuse, R5, PT ;  /* 0x000000050800720c */ /* 0x040fe20003f64070 */
[C---:B------:R-:W-:Y:S02]  /*1620*/  IMAD R21, R8.reuse, R10, R21 ;  /* 0x0000000a08157224 */ /* 0x040fe400078e0215 */
[----:B------:R-:W-:Y:S01]  /*1630*/  @!P0 IMAD.MOV R26, RZ, RZ, -R26 ;  /* 0x000000ffff1a8224 */ /* 0x000fe200078e0a1a */
[----:B------:R-:W-:Y:S01]  /*1640*/  ISETP.GE.AND P0, PT, R25, RZ, PT ;  /* 0x000000ff1900720c */ /* 0x000fe20003f06270 */
[----:B------:R-:W-:Y:S01]  /*1650*/  @!P2 IMAD.IADD R17, R17, 0x1, -R8 ;  /* 0x000000011111a824 */ /* 0x000fe200078e0a08 */
[----:B------:R-:W-:Y:S01]  /*1660*/  ISETP.GE.AND P2, PT, R29, RZ, PT ;  /* 0x000000ff1d00720c */ /* 0x000fe20003f46270 */
[----:B------:R-:W-:Y:S01]  /*1670*/  IMAD.MOV R6, RZ, RZ, -R6 ;  /* 0x000000ffff067224 */ /* 0x000fe200078e0a06 */
[----:B------:R-:W-:Y:S01]  /*1680*/  IABS R25, R35 ;  /* 0x0000002300197213 */ /* 0x000fe20000000000 */
[----:B------:R-:W-:Y:S01]  /*1690*/  @!P6 IMAD.IADD R3, R3, 0x1, -R8 ;  /* 0x000000010303e824 */ /* 0x000fe200078e0a08 */
[C---:B------:R-:W-:Y:S01]  /*16a0*/  ISETP.GT.U32.AND P6, PT, R8.reuse, R21, PT ;  /* 0x000000150800720c */ /* 0x040fe20003fc4070 */
[----:B------:R-:W-:Y:S01]  /*16b0*/  IMAD R19, R8, R6, R19 ;  /* 0x0000000608137224 */ /* 0x000fe200078e0213 */
[----:B------:R-:W-:Y:S01]  /*16c0*/  LOP3.LUT R29, R9, 0x44, RZ, 0xfc, !PT ;  /* 0x00000044091d7812 */ /* 0x000fe200078efcff */
[----:B------:R-:W-:-:S03]  /*16d0*/  IMAD.HI.U32 R6, R4, R25, RZ ;  /* 0x0000001904067227 */ /* 0x000fc600078e00ff */
[----:B------:R-:W-:Y:S01]  /*16e0*/  IABS R10, R29 ;  /* 0x0000001d000a7213 */ /* 0x000fe20000000000 */
[----:B------:R-:W-:Y:S02]  /*16f0*/  IMAD.MOV.U32 R32, RZ, RZ, R15 ;  /* 0x000000ffff207224 */ /* 0x000fe400078e000f */
[----:B------:R-:W-:Y:S01]  /*1700*/  @!P3 IMAD.IADD R5, R5, 0x1, -R8 ;  /* 0x000000010505b824 */ /* 0x000fe200078e0a08 */
[----:B------:R-:W-:Y:S01]  /*1710*/  ISETP.GE.AND P3, PT, R27, RZ, PT ;  /* 0x000000ff1b00720c */ /* 0x000fe20003f66270 */
[----:B------:R-:W-:Y:S01]  /*1720*/  IMAD.MOV.U32 R30, RZ, RZ, R11 ;  /* 0x000000ffff1e7224 */ /* 0x000fe200078e000b */
[----:B------:R-:W-:Y:S01]  /*1730*/  IABS R27, R37 ;  /* 0x00000025001b7213 */ /* 0x000fe20000000000 */
[----:B------:R-:W-:Y:S01]  /*1740*/  @!P1 IMAD.MOV R32, RZ, RZ, -R32 ;  /* 0x000000ffff209224 */ /* 0x000fe200078e0a20 */
[----:B------:R-:W-:Y:S01]  /*1750*/  ISETP.GT.U32.AND P1, PT, R8, R7, PT ;  /* 0x000000070800720c */ /* 0x000fe20003f24070 */
[----:B------:R-:W-:Y:S02]  /*1760*/  IMAD.MOV R6, RZ, RZ, -R6 ;  /* 0x000000ffff067224 */ /* 0x000fe400078e0a06 */
[----:B------:R-:W-:-:S02]  /*1770*/  IMAD.MOV.U32 R15, RZ, RZ, R10 ;  /* 0x000000ffff0f7224 */ /* 0x000fc400078e000a */
[----:B------:R-:W-:Y:S01]  /*1780*/  @!P5 IMAD.MOV R30, RZ, RZ, -R30 ;  /* 0x000000ffff1ed224 */ /* 0x000fe200078e0a1e */
[C---:B------:R-:W-:Y:S01]  /*1790*/  ISETP.GT.U32.AND P5, PT, R8.reuse, R5, PT ;  /* 0x000000050800720c */ /* 0x040fe20003fa4070 */
[----:B------:R-:W-:Y:S01]  /*17a0*/  @!P0 IMAD.MOV R17, RZ, RZ, -R17 ;  /* 0x000000ffff118224 */ /* 0x000fe200078e0a11 */
[C---:B------:R-:W-:Y:S01]  /*17b0*/  ISETP.GT.U32.AND P0, PT, R8.reuse, R19, PT ;  /* 0x000000130800720c */ /* 0x040fe20003f04070 */
[----:B------:R-:W-:Y:S02]  /*17c0*/  IMAD R11, R8, R6, R25 ;  /* 0x00000006080b7224 */ /* 0x000fe400078e0219 */
[----:B------:R-:W-:Y:S02]  /*17d0*/  @!P6 IMAD.IADD R21, R21, 0x1, -R8 ;  /* 0x000000011515e824 */ /* 0x000fe400078e0a08 */
[----:B------:R-:W-:Y:S02]  /*17e0*/  IMAD.MOV.U32 R34, RZ, RZ, R3 ;  /* 0x000000ffff227224 */ /* 0x000fe400078e0003 */
[----:B------:R-:W-:-:S04]  /*17f0*/  IMAD.HI.U32 R6, R4, R15, RZ ;  /* 0x0000000f04067227 */ /* 0x000fc800078e00ff */
[----:B------:R-:W-:Y:S01]  /*1800*/  IMAD.MOV.U32 R25, RZ, RZ, R27 ;  /* 0x000000ffff197224 */ /* 0x000fe200078e001b */
[----:B------:R-:W-:Y:S01]  /*1810*/  LOP3.LUT R27, R9, 0x4c, RZ, 0xfc, !PT ;  /* 0x0000004c091b7812 */ /* 0x000fe200078efcff */
[----:B------:R-:W-:Y:S01]  /*1820*/  @!P4 IMAD.MOV R34, RZ, RZ, -R34 ;  /* 0x000000ffff22c224 */ /* 0x000fe200078e0a22 */
[----:B------:R-:W-:Y:S01]  /*1830*/  ISETP.GT.U32.AND P4, PT, R8, R21, PT ;  /* 0x000000150800720c */ /* 0x000fe20003f84070 */
[----:B------:R-:W-:Y:S02]  /*1840*/  IMAD.MOV R10, RZ, RZ, -R6 ;  /* 0x000000ffff0a7224 */ /* 0x000fe400078e0a06 */
[----:B------:R-:W-:-:S04]  /*1850*/  IMAD.HI.U32 R6, R4, R25, RZ ;  /* 0x0000001904067227 */ /* 0x000fc800078e00ff */
[----:B------:R-:W-:Y:S01]  /*1860*/  @!P1 IMAD.IADD R7, R7, 0x1, -R8 ;  /* 0x0000000107079824 */ /* 0x000fe200078e0a08 */
[----:B------:R-:W-:Y:S01]  /*1870*/  ISETP.GE.AND P1, PT, R31, RZ, PT ;  /* 0x000000ff1f00720c */ /* 0x000fe20003f26270 */
[C---:B------:R-:W-:Y:S01]  /*1880*/  IMAD R15, R8.reuse, R10, R15 ;  /* 0x0000000a080f7224 */ /* 0x040fe200078e020f */
[----:B------:R-:W-:Y:S01]  /*1890*/  IABS R10, R27 ;  /* 0x0000001b000a7213 */ /* 0x000fe20000000000 */
[----:B------:R-:W-:Y:S01]  /*18a0*/  IMAD.MOV R6, RZ, RZ, -R6 ;  /* 0x000000ffff067224 */ /* 0x000fe200078e0a06 */
[----:B------:R-:W-:Y:S01]  /*18b0*/  LOP3.LUT R31, R9, 0x58, RZ, 0xfc, !PT ;  /* 0x00000058091f7812 */ /* 0x000fe200078efcff */
[--C-:B------:R-:W-:Y:S01]  /*18c0*/  @!P5 IMAD.IADD R5, R5, 0x1, -R8.reuse ;  /* 0x000000010505d824 */ /* 0x100fe200078e0a08 */
[C---:B------:R-:W-:Y:S01]  /*18d0*/  ISETP.GT.U32.AND P5, PT, R8.reuse, R11, PT ;  /* 0x0000000b0800720c */ /* 0x040fe20003fa4070 */
[----:B------:R-:W-:Y:S01]  /*18e0*/  @!P0 IMAD.IADD R19, R19, 0x1, -R8 ;  /* 0x0000000113138824 */ /* 0x000fe200078e0a08 */
[----:B------:R-:W-:Y:S01]  /*18f0*/  ISETP.GE.AND P0, PT, R33, RZ, PT ;  /* 0x000000ff2100720c */ /* 0x000fe20003f06270 */
[----:B------:R-:W-:Y:S01]  /*1900*/  IMAD.MOV.U32 R38, RZ, RZ, R7 ;  /* 0x000000ffff267224 */ /* 0x000fe200078e0007 */
[C---:B------:R-:W-:Y:S01]  /*1910*/  LOP3.LUT R33, R9.reuse, 0x60, RZ, 0xfc, !PT ;  /* 0x0000006009217812 */ /* 0x040fe200078efcff */
[C---:B------:R-:W-:Y:S01]  /*1920*/  IMAD R3, R8.reuse, R6, R25 ;  /* 0x0000000608037224 */ /* 0x040fe200078e0219 */
[C---:B------:R-:W-:Y:S01]  /*1930*/  ISETP.GT.U32.AND P6, PT, R8.reuse, R19, PT ;  /* 0x000000130800720c */ /* 0x040fe20003fc4070 */
[----:B------:R-:W-:Y:S01]  /*1940*/  IMAD.MOV.U32 R7, RZ, RZ, R10 ;  /* 0x000000ffff077224 */ /* 0x000fe200078e000a */
[----:B------:R-:W-:Y:S01]  /*1950*/  LOP3.LUT R10, R9, 0x50, RZ, 0xfc, !PT ;  /* 0x00000050090a7812 */ /* 0x000fe200078efcff */
[----:B------:R-:W-:Y:S01]  /*1960*/  @!P3 IMAD.MOV R38, RZ, RZ, -R38 ;  /* 0x000000ffff26b224 */ /* 0x000fe200078e0a26 */
[C---:B------:R-:W-:Y:S01]  /*1970*/  ISETP.GT.U32.AND P3, PT, R8.reuse, R15, PT ;  /* 0x0000000f0800720c */ /* 0x040fe20003f64070 */
[----:B------:R-:W-:Y:S01]  /*1980*/  @!P4 IMAD.IADD R21, R21, 0x1, -R8 ;  /* 0x000000011515c824 */ /* 0x000fe200078e0a08 */
[----:B------:R-:W-:Y:S01]  /*1990*/  ISETP.GT.U32.AND P4, PT, R8, R3, PT ;  /* 0x000000030800720c */ /* 0x000fe20003f84070 */
[----:B------:R-:W-:Y:S01]  /*19a0*/  IMAD.MOV.U32 R36, RZ, RZ, R5 ;  /* 0x000000ffff247224 */ /* 0x000fe200078e0005 */
[----:B------:R-:W-:Y:S01]  /*19b0*/  IABS R25, R10 ;  /* 0x0000000a00197213 */ /* 0x000fe20000000000 */
[----:B------:R-:W-:-:S04]  /*19c0*/  IMAD.HI.U32 R5, R4, R7, RZ ;  /* 0x0000000704057227 */ /* 0x000fc800078e00ff */
[----:B------:R-:W-:Y:S02]  /*19d0*/  IMAD.MOV R5, RZ, RZ, -R5 ;  /* 0x000000ffff057224 */ /* 0x000fe400078e0a05 */
[--C-:B------:R-:W-:Y:S02]  /*19e0*/  @!P5 IMAD.IADD R11, R11, 0x1, -R8.reuse ;  /* 0x000000010b0bd824 */ /* 0x100fe400078e0a08 */
[C---:B------:R-:W-:Y:S02]  /*19f0*/  IMAD R5, R8.reuse, R5, R7 ;  /* 0x0000000508057224 */ /* 0x040fe400078e0207 */
[--C-:B------:R-:W-:Y:S01]  /*1a00*/  @!P6 IMAD.IADD R19, R19, 0x1, -R8.reuse ;  /* 0x000000011313e824 */ /* 0x100fe200078e0a08 */
[C---:B------:R-:W-:Y:S01]  /*1a10*/  ISETP.GT.U32.AND P5, PT, R8.reuse, R11, PT ;  /* 0x0000000b0800720c */ /* 0x040fe20003fa4070 */
[--C-:B------:R-:W-:Y:S01]  /*1a20*/  @!P3 IMAD.IADD R15, R15, 0x1, -R8.reuse ;  /* 0x000000010f0fb824 */ /* 0x100fe200078e0a08 */
[----:B------:R-:W-:Y:S01]  /*1a30*/  ISETP.GE.AND P6, PT, R29, RZ, PT ;  /* 0x000000ff1d00720c */ /* 0x000fe20003fc6270 */
[----:B------:R-:W-:Y:S01]  /*1a40*/  @!P4 IMAD.IADD R3, R3, 0x1, -R8 ;  /* 0x000000010303c824 */ /* 0x000fe200078e0a08 */
[----:B------:R-:W-:Y:S01]  /*1a50*/  ISETP.GT.U32.AND P4, PT, R8, R5, PT ;  /* 0x000000050800720c */ /* 0x000fe20003f84070 */
[----:B------:R-:W-:Y:S01]  /*1a60*/  IMAD.HI.U32 R6, R4, R25, RZ ;  /* 0x0000001904067227 */ /* 0x000fe200078e00ff */
[----:B------:R-:W-:-:S02]  /*1a70*/  LOP3.LUT R29, R9, 0x54, RZ, 0xfc, !PT ;  /* 0x00000054091d7812 */ /* 0x000fc400078efcff */
[----:B------:R-:W-:Y:S01]  /*1a80*/  ISETP.GE.AND P3, PT, R27, RZ, PT ;  /* 0x000000ff1b00720c */ /* 0x000fe20003f66270 */
[----:B------:R-:W-:Y:S01]  /*1a90*/  @!P1 IMAD.MOV R19, RZ, RZ, -R19 ;  /* 0x000000ffff139224 */ /* 0x000fe200078e0a13 */
[C---:B------:R-:W-:Y:S01]  /*1aa0*/  ISETP.GT.U32.AND P1, PT, R8.reuse, R15, PT ;  /* 0x0000000f0800720c */ /* 0x040fe20003f24070 */
[----:B------:R-:W-:Y:S01]  /*1ab0*/  IMAD.MOV R6, RZ, RZ, -R6 ;  /* 0x000000ffff067224 */ /* 0x000fe200078e0a06 */
[----:B------:R-:W-:Y:S01]  /*1ac0*/  IABS R27, R29 ;  /* 0x0000001d001b7213 */ /* 0x000fe20000000000 */
[----:B------:R-:W-:Y:S01]  /*1ad0*/  @!P5 IMAD.IADD R11, R11, 0x1, -R8 ;  /* 0x000000010b0bd824 */ /* 0x000fe200078e0a08 */
[----:B------:R-:W-:Y:S01]  /*1ae0*/  ISETP.GE.AND P5, PT, R37, RZ, PT ;  /* 0x000000ff2500720c */ /* 0x000fe20003fa6270 */
[----:B------:R-:W-:Y:S01]  /*1af0*/  IMAD R7, R8, R6, R25 ;  /* 0x0000000608077224 */ /* 0x000fe200078e0219 */
[----:B------:R-:W-:Y:S01]  /*1b00*/  IABS R25, R31 ;  /* 0x0000001f00197213 */ /* 0x000fe20000000000 */
[----:B------:R-:W-:Y:S01]  /*1b10*/  IMAD.HI.U32 R6, R4, R27, RZ ;  /* 0x0000001b04067227 */ /* 0x000fe200078e00ff */
[----:B------:R-:W-:-:S03]  /*1b20*/  IABS R37, R51 ;  /* 0x0000003300257213 */ /* 0x000fc60000000000 */
[----:B------:R-:W-:Y:S02]  /*1b30*/  @!P4 IMAD.IADD R5, R5, 0x1, -R8 ;  /* 0x000000010505c824 */ /* 0x000fe400078e0a08 */
[----:B------:R-:W-:Y:S02]  /*1b40*/  IMAD.MOV R6, RZ, RZ, -R6 ;  /* 0x000000ffff067224 */ /* 0x000fe400078e0a06 */
[----:B------:R-:W-:Y:S01]  /*1b50*/  IMAD.MOV.U32 R40, RZ, RZ, R11 ;  /* 0x000000ffff287224 */ /* 0x000fe200078e000b */
[C---:B------:R-:W-:Y:S01]  /*1b60*/  ISETP.GT.U32.AND P4, PT, R8.reuse, R5, PT ;  /* 0x000000050800720c */ /* 0x040fe20003f84070 */
[----:B------:R-:W-:Y:S01]  /*1b70*/  @!P1 IMAD.IADD R15, R15, 0x1, -R8 ;  /* 0x000000010f0f9824 */ /* 0x000fe200078e0a08 */
[C---:B------:R-:W-:Y:S01]  /*1b80*/  ISETP.GT.U32.AND P1, PT, R8.reuse, R7, PT ;  /* 0x000000070800720c */ /* 0x040fe20003f24070 */
[----:B------:R-:W-:Y:S01]  /*1b90*/  IMAD R11, R8, R6, R27 ;  /* 0x00000006080b7224 */ /* 0x000fe200078e021b */
[----:B------:R-:W-:Y:S01]  /*1ba0*/  IABS R27, R33 ;  /* 0x00000021001b7213 */ /* 0x000fe20000000000 */
[----:B------:R-:W-:-:S04]  /*1bb0*/  IMAD.HI.U32 R6, R4, R25, RZ ;  /* 0x0000001904067227 */ /* 0x000fc800078e00ff */
[----:B------:R-:W-:Y:S01]  /*1bc0*/  @!P0 IMAD.MOV R21, RZ, RZ, -R21 ;  /* 0x000000ffff158224 */ /* 0x000fe200078e0a15 */
[C---:B------:R-:W-:Y:S01]  /*1bd0*/  ISETP.GT.U32.AND P0, PT, R8.reuse, R3, PT ;  /* 0x000000030800720c */ /* 0x040fe20003f04070 */
[----:B------:R-:W-:Y:S02]  /*1be0*/  IMAD.MOV R6, RZ, RZ, -R6 ;  /* 0x000000ffff067224 */ /* 0x000fe400078e0a06 */
[----:B------:R-:W-:Y:S02]  /*1bf0*/  IMAD.MOV.U32 R42, RZ, RZ, R15 ;  /* 0x000000ffff2a7224 */ /* 0x000fe400078e000f */
[C---:B------:R-:W-:Y:S02]  /*1c00*/  IMAD R15, R8.reuse, R6, R25 ;  /* 0x00000006080f7224 */ /* 0x040fe400078e0219 */
[--C-:B------:R-:W-:Y:S02]  /*1c10*/  @!P1 IMAD.IADD R7, R7, 0x1, -R8.reuse ;  /* 0x0000000107079824 */ /* 0x100fe400078e0a08 */
[----:B------:R-:W-:Y:S01]  /*1c20*/  @!P4 IMAD.IADD R5, R5, 0x1, -R8 ;  /* 0x000000010505c824 */ /* 0x000fe200078e0a08 */
[C---:B------:R-:W-:Y:S01]  /*1c30*/  ISETP.GT.U32.AND P4, PT, R8.reuse, R15, PT ;  /* 0x0000000f0800720c */ /* 0x040fe20003f84070 */
[----:B------:R-:W-:Y:S01]  /*1c40*/  @!P6 IMAD.MOV R42, RZ, RZ, -R42 ;  /* 0x000000ffff2ae224 */ /* 0x000fe200078e0a2a */
[C---:B------:R-:W-:Y:S01]  /*1c50*/  ISETP.GT.U32.AND P1, PT, R8.reuse, R7, PT ;  /* 0x000000070800720c */ /* 0x040fe20003f24070 */
[----:B------:R-:W-:Y:S01]  /*1c60*/  @!P0 IMAD.IADD R3, R3, 0x1, -R8 ;  /* 0x0000000103038824 */ /* 0x000fe200078e0a08 */
[----:B------:R-:W-:Y:S01]  /*1c70*/  ISETP.GT.U32.AND P6, PT, R8, R11, PT ;  /* 0x0000000b0800720c */ /* 0x000fe20003fc4070 */
[----:B------:R-:W-:Y:S01]  /*1c80*/  @!P2 IMAD.MOV R36, RZ, RZ, -R36 ;  /* 0x000000ffff24a224 */ /* 0x000fe200078e0a24 */
[----:B------:R-:W-:Y:S01]  /*1c90*/  ISETP.GE.AND P2, PT, R35, RZ, PT ;  /* 0x000000ff2300720c */ /* 0x000fe20003f46270 */
[----:B------:R-:W-:Y:S01]  /*1ca0*/  IMAD.MOV.U32 R44, RZ, RZ, R3 ;  /* 0x000000ffff2c7224 */ /* 0x000fe200078e0003 */
[----:B------:R-:W-:Y:S01]  /*1cb0*/  LOP3.LUT R3, R9, 0x5c, RZ, 0xfc, !PT ;  /* 0x0000005c09037812 */ /* 0x000fe200078efcff */
[----:B------:R-:W-:Y:S01]  /*1cc0*/  IMAD.HI.U32 R6, R4, R27, RZ ;  /* 0x0000001b04067227 */ /* 0x000fe200078e00ff */
[----:B------:R-:W-:-:S02]  /*1cd0*/  ISETP.GE.AND P0, PT, R29, RZ, PT ;  /* 0x000000ff1d00720c */ /* 0x000fc40003f06270 */
[----:B------:R-:W-:Y:S01]  /*1ce0*/  IABS R25, R3 ;  /* 0x0000000300197213 */ /* 0x000fe20000000000 */
[--C-:B------:R-:W-:Y:S01]  /*1cf0*/  @!P4 IMAD.IADD R15, R15, 0x1, -R8.reuse ;  /* 0x000000010f0fc824 */ /* 0x100fe200078e0a08 */
[----:B------:R-:W-:Y:S01]  /*1d00*/  IABS R29, R43 ;  /* 0x0000002b001d7213 */ /* 0x000fe20000000000 */
[----:B------:R-:W-:Y:S01]  /*1d10*/  @!P1 IMAD.IADD R7, R7, 0x1, -R8 ;  /* 0x0000000107079824 */ /* 0x000fe200078e0a08 */
[----:B------:R-:W-:Y:S01]  /*1d20*/  ISETP.GE.AND P1, PT, R3, RZ, PT ;  /* 0x000000ff0300720c */ /* 0x000fe20003f26270 */
[----:B------:R-:W-:Y:S01]  /*1d30*/  IMAD.HI.U32 R3, R4, R25, RZ ;  /* 0x0000001904037227 */ /* 0x000fe200078e00ff */
[----:B------:R-:W-:Y:S02]  /*1d40*/  ISETP.GT.U32.AND P4, PT, R8, R15, PT ;  /* 0x0000000f0800720c */ /* 0x000fe40003f84070 */
[----:B------:R-:W-:Y:S01]  /*1d50*/  IABS R35, R49 ;  /* 0x0000003100237213 */ /* 0x000fe20000000000 */
[----:B------:R-:W-:Y:S02]  /*1d60*/  IMAD.MOV R3, RZ, RZ, -R3 ;  /* 0x000000ffff037224 */ /* 0x000fe400078e0a03 */
[----:B------:R-:W-:-:S02]  /*1d70*/  IMAD.MOV R6, RZ, RZ, -R6 ;  /* 0x000000ffff067224 */ /* 0x000fc400078e0a06 */
[C---:B------:R-:W-:Y:S02]  /*1d80*/  IMAD R25, R8.reuse, R3, R25 ;  /* 0x0000000308197224 */ /* 0x040fe400078e0219 */
[--C-:B------:R-:W-:Y:S02]  /*1d90*/  @!P6 IMAD.IADD R11, R11, 0x1, -R8.reuse ;  /* 0x000000010b0be824 */ /* 0x100fe400078e0a08 */
[C---:B------:R-:W-:Y:S02]  /*1da0*/  IMAD R27, R8.reuse, R6, R27 ;  /* 0x00000006081b7224 */ /* 0x040fe400078e021b */
[----:B------:R-:W-:Y:S01]  /*1db0*/  @!P4 IMAD.IADD R15, R15, 0x1, -R8 ;  /* 0x000000010f0fc824 */ /* 0x000fe200078e0a08 */
[C---:B------:R-:W-:Y:S01]  /*1dc0*/  ISETP.GT.U32.AND P4, PT, R8.reuse, R25, PT ;  /* 0x000000190800720c */ /* 0x040fe20003f84070 */
[----:B------:R-:W-:Y:S01]  /*1dd0*/  @!P2 IMAD.MOV R40, RZ, RZ, -R40 ;  /* 0x000000ffff28a224 */ /* 0x000fe200078e0a28 */
[----:B------:R-:W-:Y:S01]  /*1de0*/  ISETP.GT.U32.AND P6, PT, R8, R11, PT ;  /* 0x0000000b0800720c */ /* 0x000fe20003fc4070 */
[----:B------:R-:W-:Y:S01]  /*1df0*/  @!P5 IMAD.MOV R44, RZ, RZ, -R44 ;  /* 0x000000ffff2cd224 */ /* 0x000fe200078e0a2c */
[----:B------:R-:W-:Y:S01]  /*1e00*/  ISETP.GE.AND P2, PT, R10, RZ, PT ;  /* 0x000000ff0a00720c */ /* 0x000fe20003f46270 */
[----:B------:R-:W-:Y:S01]  /*1e10*/  IMAD.HI.U32 R10, R4, R29, RZ ;  /* 0x0000001d040a7227 */ /* 0x000fe200078e00ff */
[----:B------:R-:W-:-:S02]  /*1e20*/  ISETP.GE.AND P5, PT, R31, RZ, PT ;  /* 0x000000ff1f00720c */ /* 0x000fc40003fa6270 */
[----:B------:R-:W-:Y:S01]  /*1e30*/  IABS R31, R45 ;  /* 0x0000002d001f7213 */ /* 0x000fe20000000000 */
[----:B------:R-:W-:Y:S02]  /*1e40*/  IMAD.MOV R10, RZ, RZ, -R10 ;  /* 0x000000ffff0a7224 */ /* 0x000fe400078e0a0a */
[----:B------:R-:W-:-:S04]  /*1e50*/  IMAD.HI.U32 R6, R4, R35, RZ ;  /* 0x0000002304067227 */ /* 0x000fc800078e00ff */
[----:B------:R-:W-:Y:S01]  /*1e60*/  @!P4 IMAD.IADD R25, R25, 0x1, -R8 ;  /* 0x000000011919c824 */ /* 0x000fe200078e0a08 */
[----:B------:R-:W-:Y:S01]  /*1e70*/  ISETP.GT.U32.AND P4, PT, R8, R27, PT ;  /* 0x0000001b0800720c */ /* 0x000fe20003f84070 */
[----:B------:R-:W-:-:S04]  /*1e80*/  IMAD.HI.U32 R3, R4, R31, RZ ;  /* 0x0000001f04037227 */ /* 0x000fc800078e00ff */
[C---:B------:R-:W-:Y:S01]  /*1e90*/  IMAD R29, R8.reuse, R10, R29 ;  /* 0x0000000a081d7224 */ /* 0x040fe200078e021d */
[----:B------:R-:W-:Y:S01]  /*1ea0*/  LOP3.LUT R10, R9, 0x78, RZ, 0xfc, !PT ;  /* 0x00000078090a7812 */ /* 0x000fe200078efcff */
[--C-:B------:R-:W-:Y:S01]  /*1eb0*/  @!P6 IMAD.IADD R11, R11, 0x1, -R8.reuse ;  /* 0x000000010b0be824 */ /* 0x100fe200078e0a08 */
[----:B------:R-:W-:Y:S01]  /*1ec0*/  ISETP.GE.AND P6, PT, R33, RZ, PT ;  /* 0x000000ff2100720c */ /* 0x000fe20003fc6270 */
[----:B------:R-:W-:Y:S01]  /*1ed0*/  IMAD.MOV R3, RZ, RZ, -R3 ;  /* 0x000000ffff037224 */ /* 0x000fe200078e0a03 */
[----:B------:R-:W-:Y:S01]  /*1ee0*/  IABS R33, R47 ;  /* 0x0000002f00217213 */ /* 0x000fe20000000000 */
[----:B------:R-:W-:Y:S01]  /*1ef0*/  IMAD.MOV.U32 R46, RZ, RZ, R5 ;  /* 0x000000ffff2e7224 */ /* 0x000fe200078e0005 */
[----:B------:R-:W-:Y:S01]  /*1f00*/  IABS R39, R10 ;  /* 0x0000000a00277213 */ /* 0x000fe20000000000 */
[----:B------:R-:W-:Y:S02]  /*1f10*/  IMAD.MOV.U32 R48, RZ, RZ, R7 ;  /* 0x000000ffff307224 */ /* 0x000fe400078e0007 */
[----:B------:R-:W-:Y:S01]  /*1f20*/  @!P4 IMAD.IADD R27, R27, 0x1, -R8 ;  /* 0x000000011b1bc824 */ /* 0x000fe200078e0a08 */
[C---:B------:R-:W-:Y:S01]  /*1f30*/  ISETP.GT.U32.AND P4, PT, R8.reuse, R29, PT ;  /* 0x0000001d0800720c */ /* 0x040fe20003f84070 */
[----:B------:R-:W-:-:S02]  /*1f40*/  IMAD R31, R8, R3, R31 ;  /* 0x00000003081f7224 */ /* 0x000fc400078e021f */
[----:B------:R-:W-:Y:S02]  /*1f50*/  IMAD.MOV R9, RZ, RZ, -R6 ;  /* 0x000000ffff097224 */ /* 0x000fe400078e0a06 */
[----:B------:R-:W-:Y:S01]  /*1f60*/  @!P3 IMAD.MOV R46, RZ, RZ, -R46 ;  /* 0x000000ffff2eb224 */ /* 0x000fe200078e0a2e */
[C---:B------:R-:W-:Y:S01]  /*1f70*/  ISETP.GT.U32.AND P3, PT, R8.reuse, R25, PT ;  /* 0x000000190800720c */ /* 0x040fe20003f64070 */
[----:B------:R-:W-:Y:S01]  /*1f80*/  @!P2 IMAD.MOV R48, RZ, RZ, -R48 ;  /* 0x000000ffff30a224 */ /* 0x000fe200078e0a30 */
[----:B------:R-:W-:Y:S01]  /*1f90*/  ISETP.GT.U32.AND P2, PT, R8, R27, PT ;  /* 0x0000001b0800720c */ /* 0x000fe20003f44070 */
[----:B------:R-:W-:-:S04]  /*1fa0*/  IMAD.HI.U32 R3, R4, R33, RZ ;  /* 0x0000002104037227 */ /* 0x000fc800078e00ff */
[----:B------:R-:W-:-:S04]  /*1fb0*/  IMAD.HI.U32 R6, R4, R37, RZ ;  /* 0x0000002504067227 */ /* 0x000fc800078e00ff */
[----:B------:R-:W-:-:S04]  /*1fc0*/  IMAD.HI.U32 R4, R4, R39, RZ ;  /* 0x0000002704047227 */ /* 0x000fc800078e00ff */
[----:B------:R-:W-:Y:S02]  /*1fd0*/  IMAD.MOV R3, RZ, RZ, -R3 ;  /* 0x000000ffff037224 */ /* 0x000fe400078e0a03 */
[----:B------:R-:W-:Y:S02]  /*1fe0*/  IMAD.MOV R6, RZ, RZ, -R6 ;  /* 0x000000ffff067224 */ /* 0x000fe400078e0a06 */
[----:B------:R-:W-:Y:S02]  /*1ff0*/  IMAD.MOV R4, RZ, RZ, -R4 ;  /* 0x000000ffff047224 */ /* 0x000fe400078e0a04 */
[C---:B------:R-:W-:Y:S01]  /*2000*/  IMAD R33, R8.reuse, R3, R33 ;  /* 0x0000000308217224 */ /* 0x040fe200078e0221 */
[----:B------:R-:W-:Y:S01]  /*2010*/  SGXT.U32 R3, R41, 0x1 ;  /* 0x000000012903781a */ /* 0x000fe20000000000 */
[C---:B------:R-:W-:Y:S02]  /*2020*/  IMAD R35, R8.reuse, R9, R35 ;  /* 0x0000000908237224 */ /* 0x040fe400078e0223 */
[----:B------:R-:W-:Y:S01]  /*2030*/  IMAD.MOV.U32 R52, RZ, RZ, R11 ;  /* 0x000000ffff347224 */ /* 0x000fe200078e000b */
[C---:B------:R-:W-:Y:S01]  /*2040*/  LOP3.LUT R220, R3.reuse, 0x2, RZ, 0xfc, !PT ;  /* 0x0000000203dc7812 */ /* 0x040fe200078efcff */
[----:B------:R-:W-:Y:S01]  /*2050*/  IMAD.MOV.U32 R54, RZ, RZ, R15 ;  /* 0x000000ffff367224 */ /* 0x000fe200078e000f */
[----:B------:R-:W-:Y:S01]  /*2060*/  LOP3.LUT R15, RZ, R23, RZ, 0x33, !PT ;  /* 0x00000017ff0f7212 */ /* 0x000fe200078e33ff */
[C---:B------:R-:W-:Y:S01]  /*2070*/  IMAD R37, R8.reuse, R6, R37 ;  /* 0x0000000608257224 */ /* 0x040fe200078e0225 */
[C---:B------:R-:W-:Y:S01]  /*2080*/  LOP3.LUT R206, R3.reuse, 0x6, RZ, 0xfc, !PT ;  /* 0x0000000603ce7812 */ /* 0x040fe200078efcff */
[C---:B------:R-:W-:Y:S01]  /*2090*/  IMAD R39, R8.reuse, R4, R39 ;  /* 0x0000000408277224 */ /* 0x040fe200078e0227 */
[----:B------:R-:W-:Y:S01]  /*20a0*/  LOP3.LUT R204, R3, 0x8, RZ, 0xfc, !PT ;  /* 0x0000000803cc7812 */ /* 0x000fe200078efcff */
[----:B------:R-:W-:Y:S01]  /*20b0*/  @!P0 IMAD.MOV R52, RZ, RZ, -R52 ;  /* 0x000000ffff348224 */ /* 0x000fe200078e0a34 */
[C---:B------:R-:W-:Y:S01]  /*20c0*/  ISETP.GT.U32.AND P0, PT, R8.reuse, R31, PT ;  /* 0x0000001f0800720c */ /* 0x040fe20003f04070 */
[----:B------:R-:W-:Y:S01]  /*20d0*/  @!P5 IMAD.MOV R54, RZ, RZ, -R54 ;  /* 0x000000ffff36d224 */ /* 0x000fe200078e0a36 */
[C---:B------:R-:W-:Y:S01]  /*20e0*/  ISETP.GT.U32.AND P5, PT, R8.reuse, R33, PT ;  /* 0x000000210800720c */ /* 0x040fe20003fa4070 */
[--C-:B------:R-:W-:Y:S01]  /*20f0*/  @!P3 IMAD.IADD R25, R25, 0x1, -R8.reuse ;  /* 0x000000011919b824 */ /* 0x100fe200078e0a08 */
[C---:B------:R-:W-:Y:S01]  /*2100*/  ISETP.GT.U32.AND P3, PT, R8.reuse, R35, PT ;  /* 0x000000230800720c */ /* 0x040fe20003f64070 */
[--C-:B------:R-:W-:Y:S01]  /*2110*/  @!P2 IMAD.IADD R27, R27, 0x1, -R8.reuse ;  /* 0x000000011b1ba824 */ /* 0x100fe200078e0a08 */
[C---:B------:R-:W-:Y:S01]  /*2120*/  ISETP.GT.U32.AND P2, PT, R8.reuse, R37, PT ;  /* 0x000000250800720c */ /* 0x040fe20003f44070 */
[--C-:B------:R-:W-:Y:S01]  /*2130*/  @!P4 IMAD.IADD R29, R29, 0x1, -R8.reuse ;  /* 0x000000011d1dc824 */ /* 0x100fe200078e0a08 */
[C---:B------:R-:W-:Y:S01]  /*2140*/  ISETP.GT.U32.AND P4, PT, R8.reuse, R39, PT ;  /* 0x000000270800720c */ /* 0x040fe20003f84070 */
[C---:B------:R-:W-:Y:S01]  /*2150*/  IMAD R4, R3.reuse, R78, RZ ;  /* 0x0000004e03047224 */ /* 0x040fe200078e02ff */
[----:B------:R-:W-:Y:S01]  /*2160*/  LOP3.LUT R214, R3, 0x4, RZ, 0xfc, !PT ;  /* 0x0000000403d67812 */ /* 0x000fe200078efcff */
[----:B------:R-:W-:Y:S01]  /*2170*/  @!P1 IMAD.MOV R25, RZ, RZ, -R25 ;  /* 0x000000ffff199224 */ /* 0x000fe200078e0a19 */
[----:B------:R-:W-:Y:S01]  /*2180*/  ISETP.GT.U32.AND P1, PT, R8, R29, PT ;  /* 0x0000001d0800720c */ /* 0x000fe20003f24070 */
[--C-:B------:R-:W-:Y:S01]  /*2190*/  @!P0 IMAD.IADD R31, R31, 0x1, -R8.reuse ;  /* 0x000000011f1f8824 */ /* 0x100fe200078e0a08 */
[----:B------:R-:W-:Y:S01]  /*21a0*/  ISETP.GE.AND P0, PT, R43, RZ, PT ;  /* 0x000000ff2b00720c */ /* 0x000fe20003f06270 */
[----:B------:R-:W-:-:S02]  /*21b0*/  @!P5 IMAD.IADD R33, R33, 0x1, -R8 ;  /* 0x000000012121d824 */ /* 0x000fc400078e0a08 */
[--C-:B------:R-:W-:Y:S01]  /*21c0*/  @!P3 IMAD.IADD R35, R35, 0x1, -R8.reuse ;  /* 0x000000012323b824 */ /* 0x100fe200078e0a08 */
[C---:B------:R-:W-:Y:S01]  /*21d0*/  ISETP.GT.U32.AND P5, PT, R8.reuse, R31, PT ;  /* 0x0000001f0800720c */ /* 0x040fe20003fa4070 */
[--C-:B------:R-:W-:Y:S01]  /*21e0*/  @!P2 IMAD.IADD R37, R37, 0x1, -R8.reuse ;  /* 0x000000012525a824 */ /* 0x100fe200078e0a08 */
[C---:B------:R-:W-:Y:S01]  /*21f0*/  ISETP.GT.U32.AND P3, PT, R8.reuse, R33, PT ;  /* 0x000000210800720c */ /* 0x040fe20003f64070 */
[----:B------:R-:W-:Y:S01]  /*2200*/  @!P4 IMAD.IADD R39, R39, 0x1, -R8 ;  /* 0x000000012727c824 */ /* 0x000fe200078e0a08 */
[----:B------:R-:W-:Y:S01]  /*2210*/  ISETP.GT.U32.AND P2, PT, R8, R35, PT ;  /* 0x000000230800720c */ /* 0x000fe20003f44070 */
[----:B------:R-:W-:Y:S02]  /*2220*/  IMAD R5, R78, 0x2, R4 ;  /* 0x000000024e057824 */ /* 0x000fe400078e0204 */
[----:B------:R-:W-:Y:S01]  /*2230*/  @!P6 IMAD.MOV R27, RZ, RZ, -R27 ;  /* 0x000000ffff1be224 */ /* 0x000fe200078e0a1b */
[----:B------:R-:W-:Y:S01]  /*2240*/  ISETP.GT.U32.AND P6, PT, R8, R37, PT ;  /* 0x000000250800720c */ /* 0x000fe20003fc4070 */
[----:B------:R-:W-:Y:S01]  /*2250*/  IMAD R6, R78, 0x2, R5 ;  /* 0x000000024e067824 */ /* 0x000fe200078e0205 */
[----:B------:R-:W-:Y:S01]  /*2260*/  ISETP.GT.U32.AND P4, PT, R8, R39, PT ;  /* 0x000000270800720c */ /* 0x000fe20003f84070 */
[----:B------:R-:W-:Y:S01]  /*2270*/  @!P1 IMAD.IADD R29, R29, 0x1, -R8 ;  /* 0x000000011d1d9824 */ /* 0x000fe200078e0a08 */
[----:B------:R-:W-:Y:S01]  /*2280*/  ISETP.GE.AND P1, PT, R45, RZ, PT ;  /* 0x000000ff2d00720c */ /* 0x000fe20003f26270 */
[----:B------:R-:W-:-:S02]  /*2290*/  IMAD R7, R78, 0x2, R6 ;  /* 0x000000024e077824 */ /* 0x000fc400078e0206 */
[--C-:B------:R-:W-:Y:S01]  /*22a0*/  @!P5 IMAD.IADD R31, R31, 0x1, -R8.reuse ;  /* 0x000000011f1fd824 */ /* 0x100fe200078e0a08 */
[----:B------:R-:W-:Y:S01]  /*22b0*/  ISETP.GE.AND P5, PT, R47, RZ, PT ;  /* 0x000000ff2f00720c */ /* 0x000fe20003fa6270 */
[----:B------:R-:W-:Y:S02]  /*22c0*/  IMAD R200, R78, 0x2, R7 ;  /* 0x000000024ec87824 */ /* 0x000fe400078e0207 */
[--C-:B------:R-:W-:Y:S01]  /*22d0*/  @!P3 IMAD.IADD R33, R33, 0x1, -R8.reuse ;  /* 0x000000012121b824 */ /* 0x100fe200078e0a08 */
[----:B------:R-:W-:Y:S01]  /*22e0*/  ISETP.GE.AND P3, PT, R49, RZ, PT ;  /* 0x000000ff3100720c */ /* 0x000fe20003f66270 */
[--C-:B------:R-:W-:Y:S01]  /*22f0*/  @!P2 IMAD.IADD R35, R35, 0x1, -R8.reuse ;  /* 0x000000012323a824 */ /* 0x100fe200078e0a08 */
[----:B------:R-:W-:Y:S01]  /*2300*/  ISETP.GE.AND P2, PT, R51, RZ, PT ;  /* 0x000000ff3300720c */ /* 0x000fe20003f46270 */
[--C-:B------:R-:W-:Y:S01]  /*2310*/  @!P6 IMAD.IADD R37, R37, 0x1, -R8.reuse ;  /* 0x000000012525e824 */ /* 0x100fe200078e0a08 */
[----:B------:R-:W-:Y:S01]  /*2320*/  ISETP.GE.AND P6, PT, R10, RZ, PT ;  /* 0x000000ff0a00720c */ /* 0x000fe20003fc6270 */
[----:B------:R-:W-:Y:S01]  /*2330*/  @!P4 IMAD.IADD R39, R39, 0x1, -R8 ;  /* 0x000000012727c824 */ /* 0x000fe200078e0a08 */
[----:B------:R-:W-:Y:S01]  /*2340*/  ISETP.NE.AND P4, PT, R23, RZ, PT ;  /* 0x000000ff1700720c */ /* 0x000fe20003f85270 */
[----:B------:R-:W-:Y:S01]  /*2350*/  IMAD R8, R78, 0x2, R200 ;  /* 0x000000024e087824 */ /* 0x000fe200078e02c8 */
[----:B------:R-:W-:Y:S01]  /*2360*/  LOP3.LUT R51, R218, 0x40, RZ, 0xc0, !PT ;  /* 0x00000040da337812 */ /* 0x000fe200078ec0ff */
[----:B------:R-:W-:Y:S01]  /*2370*/  @!P0 IMAD.MOV R29, RZ, RZ, -R29 ;  /* 0x000000ffff1d8224 */ /* 0x000fe200078e0a1d */
[C---:B------:R-:W-:Y:S01]  /*2380*/  SEL R55, R15.reuse, R48, !P4 ;  /* 0x000000300f377207 */ /* 0x040fe20006000000 */
[C---:B------:R-:W-:Y:S01]  /*2390*/  IMAD R9, R78.reuse, 0x2, R8 ;  /* 0x000000024e097824 */ /* 0x040fe200078e0208 */
[C---:B------:R-:W-:Y:S01]  /*23a0*/  SEL R48, R15.reuse, R13, !P4 ;  /* 0x0000000d0f307207 */ /* 0x040fe20006000000 */
[----:B------:R-:W-:Y:S01]  /*23b0*/  @!P1 IMAD.MOV R31, RZ, RZ, -R31 ;  /* 0x000000ffff1f9224 */ /* 0x000fe200078e0a1f */
[C---:B------:R-:W-:Y:S01]  /*23c0*/  SEL R23, R15.reuse, R14, !P4 ;  /* 0x0000000e0f177207 */ /* 0x040fe20006000000 */
[----:B------:R-:W-:Y:S01]  /*23d0*/  IMAD R11, R78, 0x2, R9 ;  /* 0x000000024e0b7824 */ /* 0x000fe200078e0209 */
[----:B------:R-:W-:Y:S01]  /*23e0*/  LEA R150, P0, R12, UR12, 0x2 ;  /* 0x0000000c0c967c11 */ /* 0x000fe2000f8010ff */
[----:B------:R-:W-:Y:S01]  /*23f0*/  @!P5 IMAD.MOV R33, RZ, RZ, -R33 ;  /* 0x000000ffff21d224 */ /* 0x000fe200078e0a21 */
[C---:B------:R-:W-:Y:S01]  /*2400*/  SEL R41, R15.reuse, R16, !P4 ;  /* 0x000000100f297207 */ /* 0x040fe20006000000 */
[C---:B------:R-:W-:Y:S01]  /*2410*/  IMAD R13, R78.reuse, 0x2, R11 ;  /* 0x000000024e0d7824 */ /* 0x040fe200078e020b */
[C---:B------:R-:W-:Y:S01]  /*2420*/  SEL R43, R15.reuse, R18, !P4 ;  /* 0x000000120f2b7207 */ /* 0x040fe20006000000 */
[----:B------:R-:W-:Y:S01]  /*2430*/  @!P3 IMAD.MOV R35, RZ, RZ, -R35 ;  /* 0x000000ffff23b224 */ /* 0x000fe200078e0a23 */
[C---:B------:R-:W-:Y:S01]  /*2440*/  SEL R20, R15.reuse, R20, !P4 ;  /* 0x000000140f147207 */ /* 0x040fe20006000000 */
[----:B------:R-:W-:Y:S01]  /*2450*/  @!P2 IMAD.MOV R37, RZ, RZ, -R37 ;  /* 0x000000ffff25a224 */ /* 0x000fe200078e0a25 */
[C---:B------:R-:W-:Y:S01]  /*2460*/  SEL R22, R15.reuse, R22, !P4 ;  /* 0x000000160f167207 */ /* 0x040fe20006000000 */
[----:B------:R-:W-:Y:S01]  /*2470*/  @!P6 IMAD.MOV R39, RZ, RZ, -R39 ;  /* 0x000000ffff27e224 */ /* 0x000fe200078e0a27 */
[C---:B------:R-:W-:Y:S01]  /*2480*/  SEL R24, R15.reuse, R24, !P4 ;  /* 0x000000180f187207 */ /* 0x040fe20006000000 */
[----:B------:R-:W-:Y:S01]  /*2490*/  IMAD R14, R78, 0x2, R13 ;  /* 0x000000024e0e7824 */ /* 0x000fe200078e020d */
[----:B------:R-:W-:Y:S01]  /*24a0*/  SEL R26, R15, R26, !P4 ;  /* 0x0000001a0f1a7207 */ /* 0x000fe20006000000 */
[----:B------:R-:W-:Y:S01]  /*24b0*/  IMAD R10, R249, R79, RZ ;  /* 0x0000004ff90a7224 */ /* 0x000fe200078e02ff */
[C---:B------:R-:W-:Y:S01]  /*24c0*/  SEL R28, R15.reuse, R28, !P4 ;  /* 0x0000001c0f1c7207 */ /* 0x040fe20006000000 */
[----:B------:R-:W-:Y:S01]  /*24d0*/  IMAD R20, R20, UR6, RZ ;  /* 0x0000000614147c24 */ /* 0x000fe2000f8e02ff */
[C---:B------:R-:W-:Y:S01]  /*24e0*/  SEL R30, R15.reuse, R30, !P4 ;  /* 0x0000001e0f1e7207 */ /* 0x040fe20006000000 */
[----:B------:R-:W-:Y:S01]  /*24f0*/  IMAD R48, R48, UR6, RZ ;  /* 0x0000000630307c24 */ /* 0x000fe2000f8e02ff */
[----:B------:R-:W-:-:S02]  /*2500*/  SEL R32, R15, R32, !P4 ;  /* 0x000000200f207207 */ /* 0x000fc40006000000 */
[C---:B------:R-:W-:Y:S02]  /*2510*/  SEL R45, R15.reuse, R17, !P4 ;  /* 0x000000110f2d7207 */ /* 0x040fe40006000000 */
[C---:B------:R-:W-:Y:S02]  /*2520*/  SEL R47, R15.reuse, R34, !P4 ;  /* 0x000000220f2f7207 */ /* 0x040fe40006000000 */
[C---:B------:R-:W-:Y:S02]  /*2530*/  SEL R36, R15.reuse, R36, !P4 ;  /* 0x000000240f247207 */ /* 0x040fe40006000000 */
[C---:B------:R-:W-:Y:S02]  /*2540*/  SEL R38, R15.reuse, R38, !P4 ;  /* 0x000000260f267207 */ /* 0x040fe40006000000 */
[C---:B------:R-:W-:Y:S02]  /*2550*/  SEL R49, R15.reuse, R19, !P4 ;  /* 0x000000130f317207 */ /* 0x040fe40006000000 */
        /* <DEDUP_REMOVED lines=8> */
[----:B------:R-:W-:Y:S01]  /*25e0*/  SEL R58, R15, R27, !P4 ;  /* 0x0000001b0f3a7207 */ /* 0x000fe20006000000 */
[----:B------:R-:W-:Y:S01]  /*25f0*/  IMAD R27, R45, UR6, RZ ;  /* 0x000000062d1b7c24 */ /* 0x000fe2000f8e02ff */
[C---:B------:R-:W-:Y:S01]  /*2600*/  SEL R59, R15.reuse, R29, !P4 ;  /* 0x0000001d0f3b7207 */ /* 0x040fe20006000000 */
[----:B------:R-:W-:Y:S01]  /*2610*/  IMAD R29, R36, UR6, RZ ;  /* 0x00000006241d7c24 */ /* 0x000fe2000f8e02ff */
[----:B------:R-:W-:Y:S01]  /*2620*/  SEL R60, R15, R31, !P4 ;  /* 0x0000001f0f3c7207 */ /* 0x000fe20006000000 */
[----:B------:R-:W-:Y:S01]  /*2630*/  IMAD R31, R49, UR6, RZ ;  /* 0x00000006311f7c24 */ /* 0x000fe2000f8e02ff */
[C---:B------:R-:W-:Y:S01]  /*2640*/  SEL R61, R15.reuse, R33, !P4 ;  /* 0x000000210f3d7207 */ /* 0x040fe20006000000 */
[----:B------:R-:W-:Y:S01]  /*2650*/  IMAD R33, R40, UR6, RZ ;  /* 0x0000000628217c24 */ /* 0x000fe2000f8e02ff */
[C---:B------:R-:W-:Y:S01]  /*2660*/  SEL R63, R15.reuse, R35, !P4 ;  /* 0x000000230f3f7207 */ /* 0x040fe20006000000 */
[----:B------:R-:W-:Y:S01]  /*2670*/  IMAD R35, R44, UR6, RZ ;  /* 0x000000062c237c24 */ /* 0x000fe2000f8e02ff */
[C---:B------:R-:W-:Y:S01]  /*2680*/  SEL R65, R15.reuse, R37, !P4 ;  /* 0x000000250f417207 */ /* 0x040fe20006000000 */
[----:B------:R-:W-:Y:S01]  /*2690*/  IMAD R36, R46, UR6, RZ ;  /* 0x000000062e247c24 */ /* 0x000fe2000f8e02ff */
[----:B------:R-:W-:Y:S01]  /*26a0*/  SEL R66, R15, R39, !P4 ;  /* 0x000000270f427207 */ /* 0x000fe20006000000 */
[----:B------:R-:W-:Y:S01]  /*26b0*/  IMAD R15, R78, 0x2, R14 ;  /* 0x000000024e0f7824 */ /* 0x000fe200078e020e */
[----:B------:R-:W-:Y:S01]  /*26c0*/  LEA.HI.X.SX32 R34, R12, UR13, 0x2, P0 ;  /* 0x0000000d0c227c11 */ /* 0x000fe200080f16ff */
[----:B------:R-:W-:Y:S01]  /*26d0*/  IMAD R37, R55, UR6, RZ ;  /* 0x0000000637257c24 */ /* 0x000fe2000f8e02ff */
[----:B------:R-:W-:Y:S01]  /*26e0*/  ISETP.GT.AND P0, PT, R252, 0x1f, PT ;  /* 0x0000001ffc00780c */ /* 0x000fe20003f04270 */
[----:B------:R-:W-:Y:S01]  /*26f0*/  IMAD R16, R78, 0x2, R15 ;  /* 0x000000024e107824 */ /* 0x000fe200078e020f */
[----:B------:R-:W-:Y:S01]  /*2700*/  LEA R126, P1, R10, UR14, 0x2 ;  /* 0x0000000e0a7e7c11 */ /* 0x000fe2000f8210ff */
[----:B------:R-:W-:Y:S01]  /*2710*/  IMAD R39, R54, UR6, RZ ;  /* 0x0000000636277c24 */ /* 0x000fe2000f8e02ff */
[----:B------:R-:W-:Y:S01]  /*2720*/  SEL R64, RZ, 0x4, !P0 ;  /* 0x00000004ff407807 */ /* 0x000fe20004000000 */
[----:B------:R-:W-:Y:S01]  /*2730*/  IMAD R17, R78, 0x2, R16 ;  /* 0x000000024e117824 */ /* 0x000fe200078e0210 */
[-C--:B------:R-:W-:Y:S01]  /*2740*/  ISETP.GE.AND P0, PT, R220, R62.reuse, PT ;  /* 0x0000003edc00720c */ /* 0x080fe20003f06270 */
[----:B------:R-:W-:Y:S01]  /*2750*/  IMAD R40, R57, UR6, RZ ;  /* 0x0000000639287c24 */ /* 0x000fe2000f8e02ff */
[----:B------:R-:W-:Y:S01]  /*2760*/  LEA.HI.X.SX32 R52, R10, UR15, 0x2, P1 ;  /* 0x0000000f0a347c11 */ /* 0x000fe200088f16ff */
[----:B------:R-:W-:Y:S01]  /*2770*/  IMAD R19, R78, 0x2, R17 ;  /* 0x000000024e137824 */ /* 0x000fe200078e0211 */
[----:B------:R-:W-:Y:S01]  /*2780*/  SEL R21, R64, RZ, !P0 ;  /* 0x000000ff40157207 */ /* 0x000fe20004000000 */
[----:B------:R-:W-:Y:S01]  /*2790*/  IMAD R44, R61, UR6, RZ ;  /* 0x000000063d2c7c24 */ /* 0x000fe2000f8e02ff */
[----:B------:R-:W-:Y:S01]  /*27a0*/  ISETP.GE.AND P1, PT, R3, R62, PT ;  /* 0x0000003e0300720c */ /* 0x000fe20003f26270 */
[----:B------:R-:W-:Y:S01]  /*27b0*/  IMAD R45, R63, UR6, RZ ;  /* 0x000000063f2d7c24 */ /* 0x000fe2000f8e02ff */
[----:B------:R-:W-:Y:S01]  /*27c0*/  ISETP.NE.U32.AND P3, PT, R21, RZ, PT ;  /* 0x000000ff1500720c */ /* 0x000fe20003f65070 */
[----:B------:R-:W-:Y:S01]  /*27d0*/  IMAD R21, R78, 0x2, R19 ;  /* 0x000000024e157824 */ /* 0x000fe200078e0213 */
[-C--:B------:R-:W-:Y:S01]  /*27e0*/  LEA R152, P0, R17, R150.reuse, 0x2 ;  /* 0x0000009611987211 */ /* 0x080fe200078010ff */
[----:B------:R-:W-:Y:S01]  /*27f0*/  IMAD R46, R65, UR6, RZ ;  /* 0x00000006412e7c24 */ /* 0x000fe2000f8e02ff */
[----:B------:R-:W-:-:S02]  /*2800*/  LEA R154, P4, R19, R150, 0x2 ;  /* 0x00000096139a7211 */ /* 0x000fc400078810ff */
[----:B------:R-:W-:Y:S02]  /*2810*/  SEL R18, R64, RZ, !P1 ;  /* 0x000000ff40127207 */ /* 0x000fe40004800000 */
[----:B------:R-:W-:Y:S02]  /*2820*/  LEA R156, P1, R21, R150, 0x2 ;  /* 0x00000096159c7211 */ /* 0x000fe400078210ff */
[-C--:B------:R-:W-:Y:S02]  /*2830*/  LEA.HI.X.SX32 R153, R17, R34.reuse, 0x2, P0 ;  /* 0x0000002211997211 */ /* 0x080fe400000f16ff */
[----:B------:R-:W-:Y:S01]  /*2840*/  LEA.HI.X.SX32 R155, R19, R34, 0x2, P4 ;  /* 0x00000022139b7211 */ /* 0x000fe200020f16ff */
[----:B------:R-:W-:Y:S01]  /*2850*/  IMAD R19, R43, UR6, RZ ;  /* 0x000000062b137c24 */ /* 0x000fe2000f8e02ff */
[----:B------:R-:W-:Y:S01]  /*2860*/  LEA R128, P0, R4, R150, 0x2 ;  /* 0x0000009604807211 */ /* 0x000fe200078010ff */
[----:B------:R-:W-:Y:S01]  /*2870*/  IMAD R43, R60, UR6, RZ ;  /* 0x000000063c2b7c24 */ /* 0x000fe2000f8e02ff */
[----:B------:R-:W-:-:S02]  /*2880*/  ISETP.GE.AND P4, PT, R206, R62, PT ;  /* 0x0000003ece00720c */ /* 0x000fc40003f86270 */
[----:B------:R-:W-:Y:S02]  /*2890*/  LEA.HI.X.SX32 R157, R21, R34, 0x2, P1 ;  /* 0x00000022159d7211 */ /* 0x000fe400008f16ff */
[----:B------:R-:W-:Y:S02]  /*28a0*/  LEA R132, P1, R6, R150, 0x2 ;  /* 0x0000009606847211 */ /* 0x000fe400078210ff */
[----:B------:R-:W-:Y:S02]  /*28b0*/  LEA.HI.X.SX32 R129, R4, R34, 0x2, P0 ;  /* 0x0000002204817211 */ /* 0x000fe400000f16ff */
[----:B------:R-:W-:Y:S02]  /*28c0*/  SEL R17, R64, RZ, !P4 ;  /* 0x000000ff40117207 */ /* 0x000fe40006000000 */
[----:B------:R-:W-:Y:S02]  /*28d0*/  ISETP.GE.AND P0, PT, R204, R62, PT ;  /* 0x0000003ecc00720c */ /* 0x000fe40003f06270 */
[----:B------:R-:W-:-:S02]  /*28e0*/  LEA.HI.X.SX32 R133, R6, R34, 0x2, P1 ;  /* 0x0000002206857211 */ /* 0x000fc400008f16ff */
[----:B------:R-:W-:Y:S02]  /*28f0*/  ISETP.NE.U32.AND P1, PT, R17, RZ, PT ;  /* 0x000000ff1100720c */ /* 0x000fe40003f25070 */
[----:B------:R-:W-:Y:S02]  /*2900*/  SEL R17, R64, RZ, !P0 ;  /* 0x000000ff40117207 */ /* 0x000fe40004000000 */
[----:B------:R-:W-:Y:S02]  /*2910*/  LEA R138, P0, R8, R150, 0x2 ;  /* 0x00000096088a7211 */ /* 0x000fe400078010ff */
[----:B------:R-:W-:Y:S01]  /*2920*/  ISETP.NE.U32.AND P6, PT, R18, RZ, PT ;  /* 0x000000ff1200720c */ /* 0x000fe20003fc5070 */
[----:B------:R-:W-:Y:S01]  /*2930*/  IMAD R18, R78, 0x2, R21 ;  /* 0x000000024e127824 */ /* 0x000fe200078e0215 */
[----:B------:R-:W-:Y:S01]  /*2940*/  LEA.HI.X.SX32 R139, R8, R34, 0x2, P0 ;  /* 0x00000022088b7211 */ /* 0x000fe200000f16ff */
[----:B------:R-:W-:Y:S01]  /*2950*/  IMAD R21, R22, UR6, RZ ;  /* 0x0000000616157c24 */ /* 0x000fe2000f8e02ff */
[CC--:B------:R-:W-:Y:S01]  /*2960*/  LEA R140, P0, R9.reuse, R150.reuse, 0x2 ;  /* 0x00000096098c7211 */ /* 0x0c0fe200078010ff */
[----:B------:R-:W-:Y:S01]  /*2970*/  IMAD R22, R24, UR6, RZ ;  /* 0x0000000618167c24 */ /* 0x000fe2000f8e02ff */
[----:B------:R-:W-:Y:S01]  /*2980*/  LEA R158, P5, R18, R150, 0x2 ;  /* 0x00000096129e7211 */ /* 0x000fe200078a10ff */
[----:B------:R-:W-:Y:S01]  /*2990*/  IMAD R24, R28, UR6, RZ ;  /* 0x000000061c187c24 */ /* 0x000fe2000f8e02ff */
[----:B------:R-:W-:Y:S01]  /*29a0*/  LEA.HI.X.SX32 R141, R9, R34, 0x2, P0 ;  /* 0x00000022098d7211 */ /* 0x000fe200000f16ff */
[----:B------:R-:W-:Y:S01]  /*29b0*/  IMAD R28, R47, UR6, RZ ;  /* 0x000000062f1c7c24 */ /* 0x000fe2000f8e02ff */
[----:B------:R-:W-:Y:S01]  /*29c0*/  LEA R142, P0, R11, R150, 0x2 ;  /* 0x000000960b8e7211 */ /* 0x000fe200078010ff */
[----:B------:R-:W-:Y:S01]  /*29d0*/  IMAD R47, R66, UR6, RZ ;  /* 0x00000006422f7c24 */ /* 0x000fe2000f8e02ff */
[-C--:B------:R-:W-:Y:S01]  /*29e0*/  LEA.HI.X.SX32 R159, R18, R34.reuse, 0x2, P5 ;  /* 0x00000022129f7211 */ /* 0x080fe200028f16ff */
[----:B------:R-:W-:Y:S01]  /*29f0*/  IMAD R18, R41, UR6, RZ ;  /* 0x0000000629127c24 */ /* 0x000fe2000f8e02ff */
[----:B------:R-:W-:Y:S01]  /*2a00*/  LEA.HI.X.SX32 R143, R11, R34, 0x2, P0 ;  /* 0x000000220b8f7211 */ /* 0x000fe200000f16ff */
[----:B------:R-:W-:Y:S01]  /*2a10*/  IMAD R41, R58, UR6, RZ ;  /* 0x000000063a297c24 */ /* 0x000fe2000f8e02ff */
[----:B------:R-:W-:-:S02]  /*2a20*/  LEA R144, P0, R13, R150, 0x2 ;  /* 0x000000960d907211 */ /* 0x000fc400078010ff */
[----:B------:R-:W-:Y:S02]  /*2a30*/  LEA R130, P5, R5, R150, 0x2 ;  /* 0x0000009605827211 */ /* 0x000fe400078a10ff */
[----:B------:R-:W-:Y:S02]  /*2a40*/  LEA.HI.X.SX32 R145, R13, R34, 0x2, P0 ;  /* 0x000000220d917211 */ /* 0x000fe400000f16ff */
[----:B------:R-:W-:Y:S02]  /*2a50*/  LEA R146, P0, R14, R150, 0x2 ;  /* 0x000000960e927211 */ /* 0x000fe400078010ff */
[----:B------:R-:W-:Y:S02]  /*2a60*/  LEA.HI.X.SX32 R131, R5, R34, 0x2, P5 ;  /* 0x0000002205837211 */ /* 0x000fe400028f16ff */
[----:B------:R-:W-:Y:S02]  /*2a70*/  LEA R136, P5, R200, R150, 0x2 ;  /* 0x00000096c8887211 */ /* 0x000fe400078a10ff */
[----:B------:R-:W-:-:S02]  /*2a80*/  LEA.HI.X.SX32 R147, R14, R34, 0x2, P0 ;  /* 0x000000220e937211 */ /* 0x000fc400000f16ff */
[----:B------:R-:W-:Y:S02]  /*2a90*/  LEA R148, P0, R15, R150, 0x2 ;  /* 0x000000960f947211 */ /* 0x000fe400078010ff */
[----:B------:R-:W-:Y:S02]  /*2aa0*/  LEA.HI.X.SX32 R137, R200, R34, 0x2, P5 ;  /* 0x00000022c8897211 */ /* 0x000fe400028f16ff */
[----:B------:R-:W-:Y:S02]  /*2ab0*/  LEA R134, P4, R7, R150, 0x2 ;  /* 0x0000009607867211 */ /* 0x000fe400078810ff */
[----:B------:R-:W-:Y:S01]  /*2ac0*/  ISETP.NE.U32.AND P5, PT, R17, RZ, PT ;  /* 0x000000ff1100720c */ /* 0x000fe20003fa5070 */
        /* <DEDUP_REMOVED lines=9> */
[-C--:B------:R-:W-:Y:S01]  /*2b60*/  LEA R160, P0, R17, R126.reuse, 0x2 ;  /* 0x0000007e11a07211 */ /* 0x080fe200078010ff */
[----:B------:R-:W-:Y:S01]  /*2b70*/  IMAD R42, R59, UR6, RZ ;  /* 0x000000063b2a7c24 */ /* 0x000fe2000f8e02ff */
[----:B------:R-:W-:-:S02]  /*2b80*/  LEA R162, P4, R18, R126, 0x2 ;  /* 0x0000007e12a27211 */ /* 0x000fc400078810ff */
[----:B------:R-:W-:Y:S02]  /*2b90*/  LEA.HI.X.SX32 R161, R17, R52, 0x2, P0 ;  /* 0x0000003411a17211 */ /* 0x000fe400000f16ff */
[C---:B------:R-:W-:Y:S02]  /*2ba0*/  LEA R164, P0, R19.reuse, R126, 0x2 ;  /* 0x0000007e13a47211 */ /* 0x040fe400078010ff */
[----:B------:R-:W-:Y:S02]  /*2bb0*/  LEA.HI.X.SX32 R163, R18, R52, 0x2, P4 ;  /* 0x0000003412a37211 */ /* 0x000fe400020f16ff */
[----:B------:R-:W-:Y:S02]  /*2bc0*/  ISETP.GE.AND P2, PT, R214, R62, PT ;  /* 0x0000003ed600720c */ /* 0x000fe40003f46270 */
[----:B------:R-:W-:Y:S02]  /*2bd0*/  LEA R166, P4, R20, R126, 0x2 ;  /* 0x0000007e14a67211 */ /* 0x000fe400078810ff */
[----:B------:R-:W-:-:S02]  /*2be0*/  LEA.HI.X.SX32 R165, R19, R52, 0x2, P0 ;  /* 0x0000003413a57211 */ /* 0x000fc400000f16ff */
[----:B------:R-:W-:Y:S02]  /*2bf0*/  SEL R25, R64, RZ, !P2 ;  /* 0x000000ff40197207 */ /* 0x000fe40005000000 */
        /* <DEDUP_REMOVED lines=9> */
[----:B------:R-:W-:-:S02]  /*2c90*/  LEA.HI.X.SX32 R171, R22, R52, 0x2, P4 ;  /* 0x0000003416ab7211 */ /* 0x000fc400020f16ff */
[C---:B------:R-:W-:Y:S02]  /*2ca0*/  LEA R174, P4, R24.reuse, R126, 0x2 ;  /* 0x0000007e18ae7211 */ /* 0x040fe400078810ff */
[----:B------:R-:W-:Y:S02]  /*2cb0*/  LEA.HI.X.SX32 R173, R23, R52, 0x2, P0 ;  /* 0x0000003417ad7211 */ /* 0x000fe400000f16ff */
[C---:B------:R-:W-:Y:S02]  /*2cc0*/  LEA R80, P0, R25.reuse, R126, 0x2 ;  /* 0x0000007e19507211 */ /* 0x040fe400078010ff */
[----:B------:R-:W-:Y:S02]  /*2cd0*/  LEA.HI.X.SX32 R175, R24, R52, 0x2, P4 ;  /* 0x0000003418af7211 */ /* 0x000fe400020f16ff */
[----:B------:R-:W-:Y:S02]  /*2ce0*/  LEA R82, P4, R26, R126, 0x2 ;  /* 0x0000007e1a527211 */ /* 0x000fe400078810ff */
        /* <DEDUP_REMOVED lines=44> */
[----:B------:R-:W-:Y:S02]  /*2fb0*/  LOP3.LUT R49, R3, 0xa, RZ, 0xfc, !PT ;  /* 0x0000000a03317812 */ /* 0x000fe400078efcff */
[----:B------:R-:W-:Y:S02]  /*2fc0*/  LEA.HI.X.SX32 R127, R48, R52, 0x2, P4 ;  /* 0x00000034307f7211 */ /* 0x000fe400020f16ff */
[----:B------:R-:W-:Y:S02]  /*2fd0*/  ISETP.GE.AND P4, PT, R49, R62, PT ;  /* 0x0000003e3100720c */ /* 0x000fe40003f86270 */
[----:B------:R-:W-:Y:S02]  /*2fe0*/  LEA.HI.X.SX32 R125, R47, R52, 0x2, P0 ;  /* 0x000000342f7d7211 */ /* 0x000fe400000f16ff */
[----:B------:R-:W-:-:S02]  /*2ff0*/  ISETP.NE.U32.AND P0, PT, R68, RZ, PT ;  /* 0x000000ff4400720c */ /* 0x000fc40003f05070 */
[----:B------:R-:W-:Y:S02]  /*3000*/  LEA.HI R50, R51, R50, RZ, 0x1c ;  /* 0x0000003233327211 */ /* 0x000fe400078fe0ff */
[----:B------:R-:W-:Y:S01]  /*3010*/  SEL R52, R64, RZ, !P4 ;  /* 0x000000ff40347207 */ /* 0x000fe20006000000 */
[----:B------:R-:W-:Y:S08]  /*3020*/  BRA.U UP0, `(.L_x_5) ;  /* 0x0000000100187547 */ /* 0x000ff0000b800000 */
[----:B------:R-:W-:Y:S01]  /*3030*/  ELECT P4, URZ, PT ;  /* 0x0000000000ff782f */ /* 0x000fe20003880000 */
[----:B------:R-:W-:Y:S01]  /*3040*/  IMAD.MOV.U32 R51, RZ, RZ, 0x1 ;  /* 0x00000001ff337424 */ /* 0x000fe200078e00ff */
[----:B------:R-:W-:Y:S01]  /*3050*/  UMOV UR6, 0x40 ;  /* 0x0000004000067882 */ /* 0x000fe20000000000 */
[----:B------:R-:W-:Y:S01]  /*3060*/  UVIRTCOUNT.DEALLOC.SMPOOL 0x80 ;  /* 0x000000800000784c */ /* 0x000fe20000000000 */
[----:B------:R-:W-:-:S09]  /*3070*/  ULEA UR6, UR5, UR6, 0x18 ;  /* 0x0000000605067291 */ /* 0x000fd2000f8ec0ff */
[----:B------:R1:W-:Y:S03]  /*3080*/  @P4 STS.U8 [UR6], R51 ;  /* 0x00000033ff004988 */ /* 0x0003e60008000006 */
.L_x_5:
[----:B------:R-:W-:Y:S01]  /*3090*/  UIADD3 UR11, UPT, UPT, UR21, UR4, URZ ;  /* 0x00000004150b7290 */ /* 0x000fe2000fffe0ff */
[C---:B------:R-:W-:Y:S01]  /*30a0*/  VIADD R251, R50.reuse, UR10 ;  /* 0x0000000a32fb7c36 */ /* 0x040fe20008000000 */
[----:B------:R-:W-:Y:S01]  /*30b0*/  VOTEU.ALL UP1, P0 ;  /* 0x0000000000ff7886 */ /* 0x000fe20000020000 */
[----:B------:R-:W-:Y:S01]  /*30c0*/  UIADD3 UR12, UPT, UPT, UR10, 0x2a000, URZ ;  /* 0x0002a0000a0c7890 */ /* 0x000fe2000fffe0ff */
[----:B------:R-:W-:Y:S01]  /*30d0*/  LOP3.LUT R232, R3, 0xc, RZ, 0xfc, !PT ;  /* 0x0000000c03e87812 */ /* 0x000fe200078efcff */
[----:B------:R-:W-:Y:S01]  /*30e0*/  VOTEU.ALL UP2, P0 ;  /* 0x0000000000ff7886 */ /* 0x000fe20000040000 */
[----:B------:R-:W-:Y:S01]  /*30f0*/  LOP3.LUT R247, R50, 0x10, RZ, 0x3c, !PT ;  /* 0x0000001032f77812 */ /* 0x000fe200078e3cff */
[----:B------:R-:W-:Y:S01]  /*3100*/  VIADD R66, R62, 0xffffffe0 ;  /* 0xffffffe03e427836 */ /* 0x000fe20000000000 */
[----:B------:R-:W-:-:S04]  /*3110*/  @!UP1 UIADD3 UR14, UPT, UPT, -UR7, 0x100000, URZ ;  /* 0x00100000070e9890 */ /* 0x000fc8000fffe1ff */
[----:B------:R-:W-:Y:S02]  /*3120*/  @!UP1 USHF.L.U32 UR15, UR14, 0xb, URZ ;  /* 0x0000000b0e0f9899 */ /* 0x000fe400080006ff */
[----:B------:R-:W-:Y:S01]  /*3130*/  @!UP1 USHF.L.U32 UR14, UR14, 0x1, URZ ;  /* 0x000000010e0e9899 */ /* 0x000fe200080006ff */
[----:B------:R-:W-:Y:S01]  /*3140*/  STTM.16dp32bit_t0_t15.x64 tmem[UR11], RZ ;  /* 0x000000ff000079ed */ /* 0x000fe20008b0000b */
[----:B------:R-:W-:Y:S01]  /*3150*/  STTM.16dp32bit_t16_t31.x64 tmem[UR11+0x40], RZ ;  /* 0x000040ff000079ed */ /* 0x000fe20008b2000b */
[----:B------:R-:W2:Y:S01]  /*3160*/  FENCE.VIEW.ASYNC.T ;  /* 0x00000000000073c6 */ /* 0x000ea20000000200 */
[----:B------:R-:W-:-:S04]  /*3170*/  @!UP1 UIADD3 UR4, UPT, UPT, -UR7, 0x100000, URZ ;  /* 0x0010000007049890 */ /* 0x000fc8000fffe1ff */
[----:B------:R-:W-:Y:S02]  /*3180*/  @!UP1 USHF.L.U32 UR5, UR4, 0xb, URZ ;  /* 0x0000000b04059899 */ /* 0x000fe400080006ff */
[----:B------:R-:W-:Y:S01]  /*3190*/  @!UP1 USHF.L.U32 UR4, UR4, 0x1, URZ ;  /* 0x0000000104049899 */ /* 0x000fe200080006ff */
[----:B--2---:R-:W-:Y:S01]  /*31a0*/  BAR.SYNC.DEFER_BLOCKING 0x0 ;  /* 0x0000000000007b1d */ /* 0x004fe20000010000 */
[----:B------:R-:W-:Y:S01]  /*31b0*/  LOP3.LUT R228, R3, 0x10, RZ, 0xfc, !PT ;  /* 0x0000001003e47812 */ /* 0x000fe200078efcff */
[----:B-1----:R-:W-:Y:S01]  /*31c0*/  VIADD R51, R247, UR10 ;  /* 0x0000000af7337c36 */ /* 0x002fe20008000000 */
[----:B------:R-:W-:Y:S01]  /*31d0*/  ISETP.NE.U32.AND P4, PT, R52, RZ, PT ;  /* 0x000000ff3400720c */ /* 0x000fe20003f85070 */
[----:B------:R-:W-:Y:S01]  /*31e0*/  VIADD R70, R62, 0xffffffc0 ;  /* 0xffffffc03e467836 */ /* 0x000fe20000000000 */
[C---:B------:R-:W-:Y:S01]  /*31f0*/  LOP3.LUT R231, R3.reuse, 0xe, RZ, 0xfc, !PT ;  /* 0x0000000e03e77812 */ /* 0x040fe200078efcff */
[----:B------:R-:W-:Y:S01]  /*3200*/  VOTEU.ALL UP1, P0 ;  /* 0x0000000000ff7886 */ /* 0x000fe20000020000 */
[----:B------:R-:W-:Y:S01]  /*3210*/  LOP3.LUT R227, R3, 0x12, RZ, 0xfc, !PT ;  /* 0x0000001203e37812 */ /* 0x000fe200078efcff */
[----:B------:R-:W1:Y:S01]  /*3220*/  LDCU UR13, c[0x0][0x3a0] ;  /* 0x00007400ff0d77ac */ /* 0x000e620008000800 */
[----:B------:R-:W-:Y:S01]  /*3230*/  LOP3.LUT R245, R50, 0x20, RZ, 0x3c, !PT ;  /* 0x0000002032f57812 */ /* 0x000fe200078e3cff */
[----:B------:R-:W-:Y:S01]  /*3240*/  IMAD.SHL.U32 R79, R79, 0x20, RZ ;  /* 0x000000204f4f7824 */ /* 0x000fe200078e00ff */
[----:B------:R-:W-:-:S02]  /*3250*/  LOP3.LUT R224, R3, 0x14, RZ, 0xfc, !PT ;  /* 0x0000001403e07812 */ /* 0x000fc400078efcff */
[C---:B------:R-:W-:Y:S02]  /*3260*/  LOP3.LUT R223, R3.reuse, 0x16, RZ, 0xfc, !PT ;  /* 0x0000001603df7812 */ /* 0x040fe400078efcff */
[C---:B------:R-:W-:Y:S02]  /*3270*/  LOP3.LUT R243, R50.reuse, 0x30, RZ, 0x3c, !PT ;  /* 0x0000003032f37812 */ /* 0x040fe400078e3cff */
[C---:B------:R-:W-:Y:S02]  /*3280*/  LOP3.LUT R241, R50.reuse, 0x40, RZ, 0x3c, !PT ;  /* 0x0000004032f17812 */ /* 0x040fe400078e3cff */
[----:B------:R-:W-:Y:S01]  /*3290*/  LOP3.LUT R57, R3, 0x1e, RZ, 0xfc, !PT ;  /* 0x0000001e03397812 */ /* 0x000fe200078efcff */
[----:B------:R-:W-:Y:S01]  /*32a0*/  VIADD R54, R243, UR10 ;  /* 0x0000000af3367c36 */ /* 0x000fe20008000000 */
[C---:B------:R-:W-:Y:S01]  /*32b0*/  LOP3.LUT R240, R50.reuse, 0x50, RZ, 0x3c, !PT ;  /* 0x0000005032f07812 */ /* 0x040fe200078e3cff */
[----:B------:R-:W-:Y:S01]  /*32c0*/  VIADD R58, R241, UR10 ;  /* 0x0000000af13a7c36 */ /* 0x000fe20008000000 */
[C---:B------:R-:W-:Y:S01]  /*32d0*/  LOP3.LUT R239, R50.reuse, 0x60, RZ, 0x3c, !PT ;  /* 0x0000006032ef7812 */ /* 0x040fe200078e3cff */
[----:B------:R-:W2:Y:S02]  /*32e0*/  FENCE.VIEW.ASYNC.S ;  /* 0x00000000000073c6 */ /* 0x000ea40000000000 */
[----:B--2---:R-:W2:Y:S02]  /*32f0*/  @!UP1 SYNCS.EXCH.64 URZ, [UR12], UR14 ;  /* 0x0000000e0cff95b2 */ /* 0x004ea40008000100 */
[----:B--2---:R-:W-:Y:S01]  /*3300*/  BAR.SYNC.DEFER_BLOCKING 0x0 ;  /* 0x0000000000007b1d */ /* 0x004fe20000010000 */
[----:B------:R-:W-:Y:S01]  /*3310*/  LOP3.LUT R236, R50, 0x70, RZ, 0x3c, !PT ;  /* 0x0000007032ec7812 */ /* 0x000fe200078e3cff */
[----:B-1----:R-:W-:-:S04]  /*3320*/  UIADD3 UR20, UPT, UPT, UR13, -0xc0, URZ ;  /* 0xffffff400d147890 */ /* 0x002fc8000fffe0ff */
[----:B------:R1:W2:Y:S02]  /*3330*/  @!UP2 SYNCS.EXCH.64 URZ, [UR10+0x2a008], UR4 ;  /* 0x02a008040affa5b2 */ /* 0x0002a40008000100 */
[----:B------:R-:W-:Y:S01]  /*3340*/  @!PT LDS RZ, [RZ] ;  /* 0x00000000fffff984 */ /* 0x000fe20000000800 */
[----:B------:R-:W-:Y:S01]  /*3350*/  @!PT LDS RZ, [RZ] ;  /* 0x00000000fffff984 */ /* 0x000fe20000000800 */
[----:B------:R-:W-:Y:S01]  /*3360*/  @!PT LDS RZ, [RZ] ;  /* 0x00000000fffff984 */ /* 0x000fe20000000800 */
[----:B--2---:R-:W-:Y:S01]  /*3370*/  LDGSTS.E [R251+0x1c000], desc[UR22][R128.64], P6 ;  /* 0x1c00000080fb7fae */ /* 0x004fe2000b1a1016 */
[----:B------:R-:W-:-:S03]  /*3380*/  ISETP.GE.AND P6, PT, R232, R62, PT ;  /* 0x0000003ee800720c */ /* 0x000fc60003fc6270 */
[----:B------:R-:W-:Y:S01]  /*3390*/  LDGSTS.E [R251+0x1c008], desc[UR22][R130.64], P3 ;  /* 0x1c00800082fb7fae */ /* 0x000fe200099a1016 */
[----:B------:R-:W-:Y:S02]  /*33a0*/  SEL R52, R64, RZ, !P6 ;  /* 0x000000ff40347207 */ /* 0x000fe40007000000 */
[-C--:B------:R-:W-:Y:S01]  /*33b0*/  ISETP.GE.AND P6, PT, R228, R62.reuse, PT ;  /* 0x0000003ee400720c */ /* 0x080fe20003fc6270 */
[----:B------:R-:W-:Y:S01]  /*33c0*/  LDGSTS.E [R51+0x1c000], desc[UR22][R132.64], P2 ;  /* 0x1c00000084337fae */ /* 0x000fe200091a1016 */
[----:B------:R-:W-:Y:S02]  /*33d0*/  ISETP.GE.AND P3, PT, R231, R62, PT ;  /* 0x0000003ee700720c */ /* 0x000fe40003f66270 */
[----:B------:R-:W-:Y:S01]  /*33e0*/  ISETP.NE.U32.AND P2, PT, R52, RZ, PT ;  /* 0x000000ff3400720c */ /* 0x000fe20003f45070 */
[----:B------:R-:W-:Y:S01]  /*33f0*/  LDGSTS.E [R51+0x1c008], desc[UR22][R134.64], P1 ;  /* 0x1c00800086337fae */ /* 0x000fe200089a1016 */
[C---:B------:R-:W-:Y:S01]  /*3400*/  SEL R52, R64.reuse, RZ, !P6 ;  /* 0x000000ff40347207 */ /* 0x040fe20007000000 */
[----:B-1----:R-:W-:Y:S01]  /*3410*/  UIADD3 UR4, UPT, UPT, UR13, -0xa0, URZ ;  /* 0xffffff600d047890 */ /* 0x002fe2000fffe0ff */
[----:B------:R-:W-:-:S02]  /*3420*/  SEL R53, R64, RZ, !P3 ;  /* 0x000000ff40357207 */ /* 0x000fc40005800000 */
[-C--:B------:R-:W-:Y:S02]  /*3430*/  ISETP.GE.AND P3, PT, R227, R62.reuse, PT ;  /* 0x0000003ee300720c */ /* 0x080fe40003f66270 */
[----:B------:R-:W-:Y:S01]  /*3440*/  ISETP.NE.U32.AND P1, PT, R52, RZ, PT ;  /* 0x000000ff3400720c */ /* 0x000fe20003f25070 */
[----:B------:R-:W-:Y:S01]  /*3450*/  VIADD R52, R245, UR10 ;  /* 0x0000000af5347c36 */ /* 0x000fe20008000000 */
[----:B------:R-:W-:Y:S02]  /*3460*/  ISETP.NE.U32.AND P6, PT, R53, RZ, PT ;  /* 0x000000ff3500720c */ /* 0x000fe40003fc5070 */
[----:B------:R-:W-:Y:S02]  /*3470*/  SEL R53, R64, RZ, !P3 ;  /* 0x000000ff40357207 */ /* 0x000fe40005800000 */
[----:B------:R-:W-:Y:S01]  /*3480*/  LDGSTS.E [R52+0x1c000], desc[UR22][R136.64], P5 ;  /* 0x1c00000088347fae */ /* 0x000fe2000a9a1016 */
[----:B------:R-:W-:Y:S02]  /*3490*/  ISETP.GE.AND P5, PT, R224, R62, PT ;  /* 0x0000003ee000720c */ /* 0x000fe40003fa6270 */
[----:B------:R-:W-:Y:S01]  /*34a0*/  ISETP.NE.U32.AND P3, PT, R53, RZ, PT ;  /* 0x000000ff3500720c */ /* 0x000fe20003f65070 */
[----:B------:R-:W-:Y:S01]  /*34b0*/  LDGSTS.E [R52+0x1c008], desc[UR22][R138.64], P4 ;  /* 0x1c0080008a347fae */ /* 0x000fe2000a1a1016 */
[----:B------:R-:W-:-:S02]  /*34c0*/  LOP3.LUT R53, R3, 0x18, RZ, 0xfc, !PT ;  /* 0x0000001803357812 */ /* 0x000fc400078efcff */
[-C--:B------:R-:W-:Y:S01]  /*34d0*/  ISETP.GE.AND P4, PT, R223, R62.reuse, PT ;  /* 0x0000003edf00720c */ /* 0x080fe20003f86270 */
[----:B------:R-:W-:Y:S01]  /*34e0*/  LDGSTS.E [R54+0x1c000], desc[UR22][R140.64], P2 ;  /* 0x1c0000008c367fae */ /* 0x000fe200091a1016 */
[C---:B------:R-:W-:Y:S02]  /*34f0*/  SEL R55, R64.reuse, RZ, !P5 ;  /* 0x000000ff40377207 */ /* 0x040fe40006800000 */
[----:B------:R-:W-:Y:S01]  /*3500*/  ISETP.GE.AND P5, PT, R53, R62, PT ;  /* 0x0000003e3500720c */ /* 0x000fe20003fa6270 */
[----:B------:R-:W-:Y:S01]  /*3510*/  LDGSTS.E [R54+0x1c008], desc[UR22][R142.64], P6 ;  /* 0x1c0080008e367fae */ /* 0x000fe2000b1a1016 */
[C---:B------:R-:W-:Y:S02]  /*3520*/  SEL R56, R64.reuse, RZ, !P4 ;  /* 0x000000ff40387207 */ /* 0x040fe40006000000 */
[----:B------:R-:W-:Y:S01]  /*3530*/  ISETP.NE.U32.AND P4, PT, R55, RZ, PT ;  /* 0x000000ff3700720c */ /* 0x000fe20003f85070 */
[----:B------:R-:W-:Y:S01]  /*3540*/  LDGSTS.E [R58+0x1c000], desc[UR22][R144.64], P1 ;  /* 0x1c000000903a7fae */ /* 0x000fe200089a1016 */
[----:B------:R-:W-:-:S02]  /*3550*/  SEL R55, R64, RZ, !P5 ;  /* 0x000000ff40377207 */ /* 0x000fc40006800000 */
[----:B------:R-:W-:Y:S01]  /*3560*/  ISETP.NE.U32.AND P5, PT, R56, RZ, PT ;  /* 0x000000ff3800720c */ /* 0x000fe20003fa5070 */
[----:B------:R-:W-:Y:S01]  /*3570*/  LDGSTS.E [R58+0x1c008], desc[UR22][R146.64], P3 ;  /* 0x1c008000923a7fae */ /* 0x000fe200099a1016 */
[----:B------:R-:W-:Y:S02]  /*3580*/  ISETP.NE.U32.AND P2, PT, R55, RZ, PT ;  /* 0x000000ff3700720c */ /* 0x000fe40003f45070 */
[C---:B------:R-:W-:Y:S02]  /*3590*/  LOP3.LUT R55, R3.reuse, 0x1a, RZ, 0xfc, !PT ;  /* 0x0000001a03377812 */ /* 0x040fe400078efcff */
[----:B------:R-:W-:Y:S02]  /*35a0*/  LOP3.LUT R56, R3, 0x1c, RZ, 0xfc, !PT ;  /* 0x0000001c03387812 */ /* 0x000fe400078efcff */
[-C--:B------:R-:W-:Y:S02]  /*35b0*/  ISETP.GE.AND P6, PT, R55, R62.reuse, PT ;  /* 0x0000003e3700720c */ /* 0x080fe40003fc6270 */
[----:B------:R-:W-:-:S02]  /*35c0*/  ISETP.GE.AND P1, PT, R56, R62, PT ;  /* 0x0000003e3800720c */ /* 0x000fc40003f26270 */
[C---:B------:R-:W-:Y:S02]  /*35d0*/  SEL R59, R64.reuse, RZ, !P6 ;  /* 0x000000ff403b7207 */ /* 0x040fe40007000000 */
[-C--:B------:R-:W-:Y:S02]  /*35e0*/  ISETP.GE.AND P6, PT, R57, R62.reuse, PT ;  /* 0x0000003e3900720c */ /* 0x080fe40003fc6270 */
[C---:B------:R-:W-:Y:S02]  /*35f0*/  SEL R60, R64.reuse, RZ, !P1 ;  /* 0x000000ff403c7207 */ /* 0x040fe40004800000 */
[----:B------:R-:W-:Y:S02]  /*3600*/  SEL R61, R64, RZ, !P6 ;  /* 0x000000ff403d7207 */ /* 0x000fe40007000000 */
[----:B------:R-:W-:Y:S01]  /*3610*/  ISETP.NE.U32.AND P1, PT, R59, RZ, PT ;  /* 0x000000ff3b00720c */ /* 0x000fe20003f25070 */
[----:B------:R-:W-:Y:S01]  /*3620*/  VIADD R59, R240, UR10 ;  /* 0x0000000af03b7c36 */ /* 0x000fe20008000000 */
[----:B------:R-:W-:Y:S01]  /*3630*/  ISETP.NE.U32.AND P6, PT, R60, RZ, PT ;  /* 0x000000ff3c00720c */ /* 0x000fe20003fc5070 */
[----:B------:R-:W-:Y:S01]  /*3640*/  VIADD R60, R239, UR10 ;  /* 0x0000000aef3c7c36 */ /* 0x000fe20008000000 */
[----:B------:R-:W-:Y:S01]  /*3650*/  ISETP.NE.U32.AND P3, PT, R61, RZ, PT ;  /* 0x000000ff3d00720c */ /* 0x000fe20003f65070 */
[----:B------:R-:W-:Y:S01]  /*3660*/  VIADD R61, R236, UR10 ;  /* 0x0000000aec3d7c36 */ /* 0x000fe20008000000 */
[----:B------:R-:W-:Y:S01]  /*3670*/  LDGSTS.E [R59+0x1c000], desc[UR22][R148.64], P4 ;  /* 0x1c000000943b7fae */ /* 0x000fe2000a1a1016 */
[----:B------:R-:W-:-:S03]  /*3680*/  ISETP.GE.AND P4, PT, R249, R62, PT ;  /* 0x0000003ef900720c */ /* 0x000fc60003f86270 */
[----:B------:R-:W-:Y:S01]  /*3690*/  LDGSTS.E [R59+0x1c008], desc[UR22][R150.64], P5 ;  /* 0x1c008000963b7fae */ /* 0x000fe2000a9a1016 */
[-C--:B------:R-:W-:Y:S02]  /*36a0*/  ISETP.GE.AND P5, PT, R3, R66.reuse, PT ;  /* 0x000000420300720c */ /* 0x080fe40003fa6270 */
[----:B------:R-:W-:Y:S01]  /*36b0*/  SEL R64, R64, RZ, !P4 ;  /* 0x000000ff40407207 */ /* 0x000fe20006000000 */
[----:B------:R-:W-:Y:S01]  /*36c0*/  LDGSTS.E [R60+0x1c000], desc[UR22][R152.64], P2 ;  /* 0x1c000000983c7fae */ /* 0x000fe200091a1016 */
[----:B------:R-:W-:Y:S02]  /*36d0*/  SEL R65, RZ, 0x4, P5 ;  /* 0x00000004ff417807 */ /* 0x000fe40002800000 */
[-C--:B------:R-:W-:Y:S01]  /*36e0*/  ISETP.GE.AND P4, PT, R204, R66.reuse, PT ;  /* 0x00000042cc00720c */ /* 0x080fe20003f86270 */
[----:B------:R-:W-:Y:S01]  /*36f0*/  LDGSTS.E [R60+0x1c008], desc[UR22][R154.64], P1 ;  /* 0x1c0080009a3c7fae */ /* 0x000fe200089a1016 */
[-C--:B------:R-:W-:Y:S02]  /*3700*/  ISETP.GE.AND P1, PT, R220, R66.reuse, PT ;  /* 0x00000042dc00720c */ /* 0x080fe40003f26270 */
[-C--:B------:R-:W-:Y:S01]  /*3710*/  ISETP.GE.AND P5, PT, R49, R66.reuse, PT ;  /* 0x000000423100720c */ /* 0x080fe20003fa6270 */
[----:B------:R-:W-:Y:S01]  /*3720*/  LDGSTS.E [R61+0x1c000], desc[UR22][R156.64], P6 ;  /* 0x1c0000009c3d7fae */ /* 0x000fe2000b1a1016 */
[----:B------:R-:W-:-:S02]  /*3730*/  ISETP.GE.AND P6, PT, R214, R66, PT ;  /* 0x00000042d600720c */ /* 0x000fc40003fc6270 */
[----:B------:R-:W-:Y:S01]  /*3740*/  SEL R250, RZ, 0x4, P1 ;  /* 0x00000004fffa7807 */ /* 0x000fe20000800000 */
[----:B------:R-:W-:Y:S01]  /*3750*/  LDGSTS.E [R61+0x1c008], desc[UR22][R158.64], P3 ;  /* 0x1c0080009e3d7fae */ /* 0x000fe200099a1016 */
[-C--:B------:R-:W-:Y:S02]  /*3760*/  ISETP.GE.AND P3, PT, R206, R66.reuse, PT ;  /* 0x00000042ce00720c */ /* 0x080fe40003f66270 */
[-C--:B------:R-:W-:Y:S01]  /*3770*/  ISETP.GE.AND P1, PT, R232, R66.reuse, PT ;  /* 0x00000042e800720c */ /* 0x080fe20003f26270 */
[----:B------:R-:W0:Y:S01]  /*3780*/  LDGDEPBAR ;  /* 0x00000000000079af */ /* 0x000e220000000000 */
[----:B------:R-:W-:Y:S02]  /*3790*/  SEL R63, RZ, 0x4, P6 ;  /* 0x00000004ff3f7807 */ /* 0x000fe40003000000 */
[----:B------:R-:W-:Y:S02]  /*37a0*/  ISETP.GE.AND P6, PT, R231, R66, PT ;  /* 0x00000042e700720c */ /* 0x000fe40003fc6270 */
[----:B------:R-:W-:-:S02]  /*37b0*/  SEL R67, RZ, 0x4, P3 ;  /* 0x00000004ff437807 */ /* 0x000fc40001800000 */
[----:B------:R-:W-:Y:S02]  /*37c0*/  SEL R235, RZ, 0x4, P4 ;  /* 0x00000004ffeb7807 */ /* 0x000fe40002000000 */
[----:B------:R-:W-:Y:S02]  /*37d0*/  SEL R248, RZ, 0x4, P5 ;  /* 0x00000004fff87807 */ /* 0x000fe40002800000 */
[-C--:B------:R-:W-:Y:S02]  /*37e0*/  ISETP.GE.AND P3, PT, R228, R66.reuse, PT ;  /* 0x00000042e400720c */ /* 0x080fe40003f66270 */
[-C--:B------:R-:W-:Y:S02]  /*37f0*/  ISETP.GE.AND P4, PT, R227, R66.reuse, PT ;  /* 0x00000042e300720c */ /* 0x080fe40003f86270 */
[----:B------:R-:W-:Y:S02]  /*3800*/  ISETP.GE.AND P5, PT, R224, R66, PT ;  /* 0x00000042e000720c */ /* 0x000fe40003fa6270 */
[----:B------:R-:W-:-:S02]  /*3810*/  SEL R246, RZ, 0x4, P1 ;  /* 0x00000004fff67807 */ /* 0x000fc40000800000 */
[-C--:B------:R-:W-:Y:S02]  /*3820*/  ISETP.GE.AND P1, PT, R223, R66.reuse, PT ;  /* 0x00000042df00720c */ /* 0x080fe40003f26270 */
[----:B------:R-:W-:Y:S02]  /*3830*/  SEL R244, RZ, 0x4, P6 ;  /* 0x00000004fff47807 */ /* 0x000fe40003000000 */
[----:B------:R-:W-:Y:S02]  /*3840*/  ISETP.GE.AND P6, PT, R53, R66, PT ;  /* 0x000000423500720c */ /* 0x000fe40003fc6270 */
[----:B------:R-:W-:Y:S02]  /*3850*/  SEL R242, RZ, 0x4, P3 ;  /* 0x00000004fff27807 */ /* 0x000fe40001800000 */
[----:B------:R-:W-:Y:S02]  /*3860*/  SEL R237, RZ, 0x4, P4 ;  /* 0x00000004ffed7807 */ /* 0x000fe40002000000 */
[----:B------:R-:W-:-:S02]  /*3870*/  SEL R238, RZ, 0x4, P5 ;  /* 0x00000004ffee7807 */ /* 0x000fc40002800000 */
[-C--:B------:R-:W-:Y:S02]  /*3880*/  ISETP.GE.AND P2, PT, R249, R66.reuse, PT ;  /* 0x00000042f900720c */ /* 0x080fe40003f46270 */
[-C--:B------:R-:W-:Y:S02]  /*3890*/  ISETP.GE.AND P3, PT, R55, R66.reuse, PT ;  /* 0x000000423700720c */ /* 0x080fe40003f66270 */
[-C--:B------:R-:W-:Y:S02]  /*38a0*/  ISETP.GE.AND P4, PT, R56, R66.reuse, PT ;  /* 0x000000423800720c */ /* 0x080fe40003f86270 */
[----:B------:R-:W-:Y:S02]  /*38b0*/  ISETP.GE.AND P5, PT, R57, R66, PT ;  /* 0x000000423900720c */ /* 0x000fe40003fa6270 */
[----:B------:R-:W-:Y:S02]  /*38c0*/  SEL R233, RZ, 0x4, P1 ;  /* 0x00000004ffe97807 */ /* 0x000fe40000800000 */
[----:B------:R-:W-:-:S02]  /*38d0*/  ISETP.GT.AND P1, PT, R252, 0x3f, PT ;  /* 0x0000003ffc00780c */ /* 0x000fc40003f24270 */
[----:B------:R-:W-:Y:S02]  /*38e0*/  SEL R234, RZ, 0x4, P6 ;  /* 0x00000004ffea7807 */ /* 0x000fe40003000000 */
[----:B------:R-:W-:Y:S02]  /*38f0*/  ISETP.GE.AND P6, PT, R3, R70, PT ;  /* 0x000000460300720c */ /* 0x000fe40003fc6270 */
[----:B------:R-:W-:Y:S02]  /*3900*/  SEL R229, RZ, 0x4, P3 ;  /* 0x00000004ffe57807 */ /* 0x000fe40001800000 */
[----:B------:R-:W-:Y:S02]  /*3910*/  SEL R230, RZ, 0x4, P4 ;  /* 0x00000004ffe67807 */ /* 0x000fe40002000000 */
[----:B------:R-:W-:Y:S02]  /*3920*/  SEL R225, RZ, 0x4, P5 ;  /* 0x00000004ffe17807 */ /* 0x000fe40002800000 */
[----:B------:R-:W-:-:S02]  /*3930*/  SEL R69, RZ, 0x4, P2 ;  /* 0x00000004ff457807 */ /* 0x000fc40001000000 */
[----:B------:R-:W-:Y:S02]  /*3940*/  SEL R66, R67, RZ, P1 ;  /* 0x000000ff43427207 */ /* 0x000fe40000800000 */
[----:B------:R-:W-:Y:S02]  /*3950*/  SEL R65, R65, RZ, P1 ;  /* 0x000000ff41417207 */ /* 0x000fe40000800000 */
[----:B------:R-:W-:Y:S02]  /*3960*/  SEL R250, R250, RZ, P1 ;  /* 0x000000fffafa7207 */ /* 0x000fe40000800000 */
[----:B------:R-:W-:Y:S02]  /*3970*/  SEL R63, R63, RZ, P1 ;  /* 0x000000ff3f3f7207 */ /* 0x000fe40000800000 */
[----:B------:R-:W-:Y:S02]  /*3980*/  SEL R235, R235, RZ, P1 ;  /* 0x000000ffebeb7207 */ /* 0x000fe40000800000 */
[----:B------:R-:W-:-:S02]  /*3990*/  SEL R248, R248, RZ, P1 ;  /* 0x000000fff8f87207 */ /* 0x000fc40000800000 */
        /* <DEDUP_REMOVED lines=11> */
[----:B------:R-:W-:-:S02]  /*3a50*/  SEL R71, RZ, 0x4, P6 ;  /* 0x00000004ff477807 */ /* 0x000fc40003000000 */
[-C--:B------:R-:W-:Y:S02]  /*3a60*/  ISETP.GE.AND P4, PT, R220, R70.reuse, PT ;  /* 0x00000046dc00720c */ /* 0x080fe40003f86270 */
[-C--:B------:R-:W-:Y:S02]  /*3a70*/  ISETP.GE.AND P5, PT, R214, R70.reuse, PT ;  /* 0x00000046d600720c */ /* 0x080fe40003fa6270 */
[-C--:B------:R-:W-:Y:S02]  /*3a80*/  ISETP.GE.AND P2, PT, R206, R70.reuse, PT ;  /* 0x00000046ce00720c */ /* 0x080fe40003f46270 */
[-C--:B------:R-:W-:Y:S02]  /*3a90*/  ISETP.GE.AND P1, PT, R204, R70.reuse, PT ;  /* 0x00000046cc00720c */ /* 0x080fe40003f26270 */
[----:B------:R-:W-:Y:S02]  /*3aa0*/  ISETP.GE.AND P6, PT, R49, R70, PT ;  /* 0x000000463100720c */ /* 0x000fe40003fc6270 */
[----:B------:R-:W-:-:S02]  /*3ab0*/  SEL R221, RZ, 0x4, P4 ;  /* 0x00000004ffdd7807 */ /* 0x000fc40002000000 */
[----:B------:R-:W-:Y:S02]  /*3ac0*/  SEL R222, RZ, 0x4, P5 ;  /* 0x00000004ffde7807 */ /* 0x000fe40002800000 */
[----:B------:R-:W-:Y:S02]  /*3ad0*/  SEL R219, RZ, 0x4, P2 ;  /* 0x00000004ffdb7807 */ /* 0x000fe40001000000 */
[----:B------:R-:W-:Y:S02]  /*3ae0*/  SEL R77, RZ, 0x4, P1 ;  /* 0x00000004ff4d7807 */ /* 0x000fe40000800000 */
[----:B------:R-:W-:Y:S02]  /*3af0*/  SEL R177, RZ, 0x4, P6 ;  /* 0x00000004ffb17807 */ /* 0x000fe40003000000 */
[-C--:B------:R-:W-:Y:S02]  /*3b00*/  ISETP.GE.AND P4, PT, R232, R70.reuse, PT ;  /* 0x00000046e800720c */ /* 0x080fe40003f86270 */
[----:B------:R-:W-:-:S02]  /*3b10*/  ISETP.GE.AND P5, PT, R231, R70, PT ;  /* 0x00000046e700720c */ /* 0x000fc40003fa6270 */
[-C--:B------:R-:W-:Y:S02]  /*3b20*/  ISETP.GE.AND P2, PT, R228, R70.reuse, PT ;  /* 0x00000046e400720c */ /* 0x080fe40003f46270 */
[-C--:B------:R-:W-:Y:S02]  /*3b30*/  ISETP.GE.AND P1, PT, R227, R70.reuse, PT ;  /* 0x00000046e300720c */ /* 0x080fe40003f26270 */
[----:B------:R-:W-:Y:S02]  /*3b40*/  ISETP.GE.AND P6, PT, R224, R70, PT ;  /* 0x00000046e000720c */ /* 0x000fe40003fc6270 */
[----:B------:R-:W-:Y:S02]  /*3b50*/  SEL R176, RZ, 0x4, P4 ;  /* 0x00000004ffb07807 */ /* 0x000fe40002000000 */
[----:B------:R-:W-:Y:S02]  /*3b60*/  SEL R178, RZ, 0x4, P5 ;  /* 0x00000004ffb27807 */ /* 0x000fe40002800000 */
[----:B------:R-:W-:-:S02]  /*3b70*/  SEL R76, RZ, 0x4, P2 ;  /* 0x00000004ff4c7807 */ /* 0x000fc40001000000 */
[----:B------:R-:W-:Y:S02]  /*3b80*/  SEL R179, RZ, 0x4, P1 ;  /* 0x00000004ffb37807 */ /* 0x000fe40000800000 */
[----:B------:R-:W-:Y:S02]  /*3b90*/  SEL R181, RZ, 0x4, P6 ;  /* 0x00000004ffb57807 */ /* 0x000fe40003000000 */
[-C--:B------:R-:W-:Y:S02]  /*3ba0*/  ISETP.GE.AND P3, PT, R249, R70.reuse, PT ;  /* 0x00000046f900720c */ /* 0x080fe40003f66270 */
[-C--:B------:R-:W-:Y:S02]  /*3bb0*/  ISETP.GE.AND P4, PT, R223, R70.reuse, PT ;  /* 0x00000046df00720c */ /* 0x080fe40003f86270 */
[-C--:B------:R-:W-:Y:S02]  /*3bc0*/  ISETP.GE.AND P5, PT, R53, R70.reuse, PT ;  /* 0x000000463500720c */ /* 0x080fe40003fa6270 */
[----:B------:R-:W-:-:S02]  /*3bd0*/  ISETP.GE.AND P2, PT, R55, R70, PT ;  /* 0x000000463700720c */ /* 0x000fc40003f46270 */
[-C--:B------:R-:W-:Y:S02]  /*3be0*/  ISETP.GE.AND P1, PT, R56, R70.reuse, PT ;  /* 0x000000463800720c */ /* 0x080fe40003f26270 */
[----:B------:R-:W-:Y:S01]  /*3bf0*/  ISETP.GE.AND P6, PT, R57, R70, PT ;  /* 0x000000463900720c */ /* 0x000fe20003fc6270 */
[C---:B------:R-:W-:Y:S01]  /*3c00*/  VIADD R70, R62.reuse, 0xffffffa0 ;  /* 0xffffffa03e467836 */ /* 0x040fe20000000000 */
[----:B------:R-:W-:Y:S01]  /*3c10*/  SEL R180, RZ, 0x4, P4 ;  /* 0x00000004ffb47807 */ /* 0x000fe20002000000 */
[----:B------:R-:W-:Y:S01]  /*3c20*/  VIADD R62, R62, 0xffffff80 ;  /* 0xffffff803e3e7836 */ /* 0x000fe20000000000 */
[----:B------:R-:W-:Y:S02]  /*3c30*/  SEL R182, RZ, 0x4, P5 ;  /* 0x00000004ffb67807 */ /* 0x000fe40002800000 */
[----:B------:R-:W-:Y:S02]  /*3c40*/  ISETP.GT.AND P4, PT, R252, 0x5f, PT ;  /* 0x0000005ffc00780c */ /* 0x000fe40003f84270 */
[----:B------:R-:W-:-:S02]  /*3c50*/  ISETP.GE.AND P5, PT, R3, R70, PT ;  /* 0x000000460300720c */ /* 0x000fc40003fa6270 */
[----:B------:R-:W-:Y:S02]  /*3c60*/  SEL R183, RZ, 0x4, P2 ;  /* 0x00000004ffb77807 */ /* 0x000fe40001000000 */
[----:B------:R-:W-:Y:S02]  /*3c70*/  SEL R185, RZ, 0x4, P1 ;  /* 0x00000004ffb97807 */ /* 0x000fe40000800000 */
[----:B------:R-:W-:Y:S02]  /*3c80*/  SEL R184, RZ, 0x4, P6 ;  /* 0x00000004ffb87807 */ /* 0x000fe40003000000 */
[----:B------:R-:W-:Y:S02]  /*3c90*/  SEL R226, RZ, 0x4, P3 ;  /* 0x00000004ffe27807 */ /* 0x000fe40001800000 */
[-C--:B------:R-:W-:Y:S02]  /*3ca0*/  ISETP.GE.AND P1, PT, R220, R70.reuse, PT ;  /* 0x00000046dc00720c */ /* 0x080fe40003f26270 */
[----:B------:R-:W-:-:S02]  /*3cb0*/  ISETP.GE.AND P6, PT, R214, R70, PT ;  /* 0x00000046d600720c */ /* 0x000fc40003fc6270 */
        /* <DEDUP_REMOVED lines=21> */
[----:B------:R-:W-:Y:S02]  /*3e10*/  SEL R190, RZ, 0x4, P1 ;  /* 0x00000004ffbe7807 */ /* 0x000fe40000800000 */
[----:B------:R-:W-:Y:S02]  /*3e20*/  SEL R189, RZ, 0x4, P6 ;  /* 0x00000004ffbd7807 */ /* 0x000fe40003000000 */
[----:B------:R-:W-:-:S02]  /*3e30*/  ISETP.GE.AND P1, PT, R232, R70, PT ;  /* 0x00000046e800720c */ /* 0x000fc40003f26270 */
[-C--:B------:R-:W-:Y:S02]  /*3e40*/  ISETP.GE.AND P6, PT, R231, R70.reuse, PT ;  /* 0x00000046e700720c */ /* 0x080fe40003fc6270 */
[----:B------:R-:W-:Y:S02]  /*3e50*/  SEL R188, RZ, 0x4, P3 ;  /* 0x00000004ffbc7807 */ /* 0x000fe40001800000 */
[----:B------:R-:W-:Y:S02]  /*3e60*/  SEL R191, RZ, 0x4, P4 ;  /* 0x00000004ffbf7807 */ /* 0x000fe40002000000 */
[----:B------:R-:W-:Y:S02]  /*3e70*/  SEL R192, RZ, 0x4, P5 ;  /* 0x00000004ffc07807 */ /* 0x000fe40002800000 */
[-C--:B------:R-:W-:Y:S02]  /*3e80*/  ISETP.GE.AND P3, PT, R228, R70.reuse, PT ;  /* 0x00000046e400720c */ /* 0x080fe40003f66270 */
[----:B------:R-:W-:-:S02]  /*3e90*/  ISETP.GE.AND P4, PT, R227, R70, PT ;  /* 0x00000046e300720c */ /* 0x000fc40003f86270 */
[-C--:B------:R-:W-:Y:S02]  /*3ea0*/  ISETP.GE.AND P5, PT, R224, R70.reuse, PT ;  /* 0x00000046e000720c */ /* 0x080fe40003fa6270 */
[----:B------:R-:W-:Y:S02]  /*3eb0*/  SEL R194, RZ, 0x4, P1 ;  /* 0x00000004ffc27807 */ /* 0x000fe40000800000 */
[----:B------:R-:W-:Y:S02]  /*3ec0*/  SEL R193, RZ, 0x4, P6 ;  /* 0x00000004ffc17807 */ /* 0x000fe40003000000 */
[-C--:B------:R-:W-:Y:S02]  /*3ed0*/  ISETP.GE.AND P1, PT, R223, R70.reuse, PT ;  /* 0x00000046df00720c */ /* 0x080fe40003f26270 */
[----:B------:R-:W-:Y:S02]  /*3ee0*/  ISETP.GE.AND P6, PT, R53, R70, PT ;  /* 0x000000463500720c */ /* 0x000fe40003fc6270 */
[----:B------:R-:W-:-:S02]  /*3ef0*/  SEL R195, RZ, 0x4, P3 ;  /* 0x00000004ffc37807 */ /* 0x000fc40001800000 */
[----:B------:R-:W-:Y:S02]  /*3f00*/  SEL R196, RZ, 0x4, P4 ;  /* 0x00000004ffc47807 */ /* 0x000fe40002000000 */
[----:B------:R-:W-:Y:S02]  /*3f10*/  SEL R198, RZ, 0x4, P5 ;  /* 0x00000004ffc67807 */ /* 0x000fe40002800000 */
[-C--:B------:R-:W-:Y:S02]  /*3f20*/  ISETP.GE.AND P2, PT, R249, R70.reuse, PT ;  /* 0x00000046f900720c */ /* 0x080fe40003f46270 */
[-C--:B------:R-:W-:Y:S02]  /*3f30*/  ISETP.GE.AND P3, PT, R55, R70.reuse, PT ;  /* 0x000000463700720c */ /* 0x080fe40003f66270 */
[-C--:B------:R-:W-:Y:S02]  /*3f40*/  ISETP.GE.AND P4, PT, R56, R70.reuse, PT ;  /* 0x000000463800720c */ /* 0x080fe40003f86270 */
[----:B------:R-:W-:-:S02]  /*3f50*/  ISETP.GE.AND P5, PT, R57, R70, PT ;  /* 0x000000463900720c */ /* 0x000fc40003fa6270 */
[----:B------:R-:W-:Y:S02]  /*3f60*/  SEL R197, RZ, 0x4, P1 ;  /* 0x00000004ffc57807 */ /* 0x000fe40000800000 */
[----:B------:R-:W-:Y:S02]  /*3f70*/  SEL R199, RZ, 0x4, P6 ;  /* 0x00000004ffc77807 */ /* 0x000fe40003000000 */
[----:B------:R-:W-:Y:S02]  /*3f80*/  ISETP.GT.AND P1, PT, R252, 0x7f, PT ;  /* 0x0000007ffc00780c */ /* 0x000fe40003f24270 */
[----:B------:R-:W-:Y:S02]  /*3f90*/  ISETP.GE.AND P6, PT, R3, R62, PT ;  /* 0x0000003e0300720c */ /* 0x000fe40003fc6270 */
[----:B------:R-:W-:Y:S02]  /*3fa0*/  SEL R187, RZ, 0x4, P3 ;  /* 0x00000004ffbb7807 */ /* 0x000fe40001800000 */
[----:B------:R-:W-:-:S02]  /*3fb0*/  SEL R72, RZ, 0x4, P4 ;  /* 0x00000004ff487807 */ /* 0x000fc40002000000 */
[----:B------:R-:W-:Y:S02]  /*3fc0*/  SEL R75, RZ, 0x4, P5 ;  /* 0x00000004ff4b7807 */ /* 0x000fe40002800000 */
[----:B------:R-:W-:Y:S02]  /*3fd0*/  SEL R70, RZ, 0x4, P2 ;  /* 0x00000004ff467807 */ /* 0x000fe40001000000 */
        /* <DEDUP_REMOVED lines=17> */
[----:B------:R-:W-:Y:S02]  /*40f0*/  SEL R216, RZ, 0x4, P6 ;  /* 0x00000004ffd87807 */ /* 0x000fe40003000000 */
[-C--:B------:R-:W-:Y:S02]  /*4100*/  ISETP.GE.AND P4, PT, R220, R62.reuse, PT ;  /* 0x0000003edc00720c */ /* 0x080fe40003f86270 */
[-C--:B------:R-:W-:Y:S02]  /*4110*/  ISETP.GE.AND P5, PT, R214, R62.reuse, PT ;  /* 0x0000003ed600720c */ /* 0x080fe40003fa6270 */
[-C--:B------:R-:W-:Y:S02]  /*4120*/  ISETP.GE.AND P2, PT, R206, R62.reuse, PT ;  /* 0x0000003ece00720c */ /* 0x080fe40003f46270 */
[----:B------:R-:W-:-:S02]  /*4130*/  ISETP.GE.AND P1, PT, R204, R62, PT ;  /* 0x0000003ecc00720c */ /* 0x000fc40003f26270 */
[----:B------:R-:W-:Y:S02]  /*4140*/  ISETP.GE.AND P6, PT, R49, R62, PT ;  /* 0x0000003e3100720c */ /* 0x000fe40003fc6270 */
[----:B------:R-:W-:Y:S02]  /*4150*/  SEL R213, RZ, 0x4, P4 ;  /* 0x00000004ffd57807 */ /* 0x000fe40002000000 */
[----:B------:R-:W-:Y:S02]  /*4160*/  SEL R69, RZ, 0x4, P5 ;  /* 0x00000004ff457807 */ /* 0x000fe40002800000 */
[----:B------:R-:W-:Y:S02]  /*4170*/  SEL R74, RZ, 0x4, P2 ;  /* 0x00000004ff4a7807 */ /* 0x000fe40001000000 */
[----:B------:R-:W-:Y:S02]  /*4180*/  SEL R73, RZ, 0x4, P1 ;  /* 0x00000004ff497807 */ /* 0x000fe40000800000 */
[----:B------:R-:W-:-:S02]  /*4190*/  SEL R201, RZ, 0x4, P6 ;  /* 0x00000004ffc97807 */ /* 0x000fc40003000000 */
[-C--:B------:R-:W-:Y:S02]  /*41a0*/  ISETP.GE.AND P4, PT, R232, R62.reuse, PT ;  /* 0x0000003ee800720c */ /* 0x080fe40003f86270 */
[-C--:B------:R-:W-:Y:S02]  /*41b0*/  ISETP.GE.AND P5, PT, R231, R62.reuse, PT ;  /* 0x0000003ee700720c */ /* 0x080fe40003fa6270 */
[-C--:B------:R-:W-:Y:S02]  /*41c0*/  ISETP.GE.AND P2, PT, R228, R62.reuse, PT ;  /* 0x0000003ee400720c */ /* 0x080fe40003f46270 */
[-C--:B------:R-:W-:Y:S02]  /*41d0*/  ISETP.GE.AND P1, PT, R227, R62.reuse, PT ;  /* 0x0000003ee300720c */ /* 0x080fe40003f26270 */
[-C--:B------:R-:W-:Y:S02]  /*41e0*/  ISETP.GE.AND P6, PT, R224, R62.reuse, PT ;  /* 0x0000003ee000720c */ /* 0x080fe40003fc6270 */
[----:B------:R-:W-:-:S02]  /*41f0*/  ISETP.GE.AND P3, PT, R249, R62, PT ;  /* 0x0000003ef900720c */ /* 0x000fc40003f66270 */
[----:B------:R-:W-:Y:S02]  /*4200*/  SEL R202, RZ, 0x4, P4 ;  /* 0x00000004ffca7807 */ /* 0x000fe40002000000 */
[----:B------:R-:W-:Y:S02]  /*4210*/  SEL R203, RZ, 0x4, P5 ;  /* 0x00000004ffcb7807 */ /* 0x000fe40002800000 */
[----:B------:R-:W-:Y:S02]  /*4220*/  SEL R205, RZ, 0x4, P2 ;  /* 0x00000004ffcd7807 */ /* 0x000fe40001000000 */
[----:B------:R-:W-:Y:S02]  /*4230*/  SEL R208, RZ, 0x4, P1 ;  /* 0x00000004ffd07807 */ /* 0x000fe40000800000 */
[----:B------:R-:W-:Y:S02]  /*4240*/  SEL R207, RZ, 0x4, P6 ;  /* 0x00000004ffcf7807 */ /* 0x000fe40003000000 */
[----:B------:R-:W-:-:S02]  /*4250*/  ISETP.GE.AND P4, PT, R223, R62, PT ;  /* 0x0000003edf00720c */ /* 0x000fc40003f86270 */
[-C--:B------:R-:W-:Y:S02]  /*4260*/  ISETP.GE.AND P5, PT, R53, R62.reuse, PT ;  /* 0x0000003e3500720c */ /* 0x080fe40003fa6270 */
[-C--:B------:R-:W-:Y:S02]  /*4270*/  ISETP.GE.AND P2, PT, R55, R62.reuse, PT ;  /* 0x0000003e3700720c */ /* 0x080fe40003f46270 */
[-C--:B------:R-:W-:Y:S02]  /*4280*/  ISETP.GE.AND P1, PT, R56, R62.reuse, PT ;  /* 0x0000003e3800720c */ /* 0x080fe40003f26270 */
[----:B------:R-:W-:Y:S02]  /*4290*/  ISETP.GE.AND P6, PT, R57, R62, PT ;  /* 0x0000003e3900720c */ /* 0x000fe40003fc6270 */
[----:B------:R-:W-:Y:S02]  /*42a0*/  SEL R215, RZ, 0x4, P3 ;  /* 0x00000004ffd77807 */ /* 0x000fe40001800000 */
[----:B------:R-:W-:-:S02]  /*42b0*/  SEL R209, RZ, 0x4, P4 ;  /* 0x00000004ffd17807 */ /* 0x000fc40002000000 */
[----:B------:R-:W-:Y:S02]  /*42c0*/  SEL R210, RZ, 0x4, P5 ;  /* 0x00000004ffd27807 */ /* 0x000fe40002800000 */
[----:B------:R-:W-:Y:S02]  /*42d0*/  SEL R211, RZ, 0x4, P2 ;  /* 0x00000004ffd37807 */ /* 0x000fe40001000000 */
[----:B------:R-:W-:Y:S02]  /*42e0*/  SEL R212, RZ, 0x4, P1 ;  /* 0x00000004ffd47807 */ /* 0x000fe40000800000 */
[----:B------:R-:W-:Y:S02]  /*42f0*/  SEL R217, RZ, 0x4, P6 ;  /* 0x00000004ffd97807 */ /* 0x000fe40003000000 */
[----:B------:R-:W-:Y:S02]  /*4300*/  ISETP.GT.AND P3, PT, R252, 0x9f, PT ;  /* 0x0000009ffc00780c */ /* 0x000fe40003f64270 */
[----:B------:R-:W-:-:S02]  /*4310*/  ISETP.NE.U32.AND P2, PT, R67, RZ, PT ;  /* 0x000000ff4300720c */ /* 0x000fc40003f45070 */
[----:B------:R-:W-:Y:S02]  /*4320*/  ISETP.NE.U32.AND P1, PT, R71, RZ, PT ;  /* 0x000000ff4700720c */ /* 0x000fe40003f25070 */
        /* <DEDUP_REMOVED lines=17> */
[----:B------:R-:W-:Y:S02]  /*4440*/  ISETP.GE.AND P3, PT, R3, UR4, PT ;  /* 0x0000000403007c0c */ /* 0x000fe4000bf66270 */
[----:B------:R-:W-:Y:S02]  /*4450*/  LOP3.LUT R62, R218, 0x60, RZ, 0xc0, !PT ;  /* 0x00000060da3e7812 */ /* 0x000fe400078ec0ff */
[----:B------:R-:W-:Y:S02]  /*4460*/  ISETP.NE.U32.AND P5, PT, R65, RZ, PT ;  /* 0x000000ff4100720c */ /* 0x000fe40003fa5070 */
[----:B------:R-:W-:Y:S02]  /*4470*/  SEL R213, RZ, 0x4, P3 ;  /* 0x00000004ffd57807 */ /* 0x000fe40001800000 */
[----:B------:R-:W-:Y:S01]  /*4480*/  SHF.R.U32.HI R65, RZ, 0x1, R62 ;  /* 0x00000001ff417819 */ /* 0x000fe2000001163e */
[----:B------:R-:W-:Y:S01]  /*4490*/  IMAD.SHL.U32 R62, R68, 0x4, RZ ;  /* 0x00000004443e7824 */ /* 0x000fe200078e00ff */
[----:B------:R-:W-:-:S02]  /*44a0*/  ISETP.GE.AND P3, PT, R220, UR4, PT ;  /* 0x00000004dc007c0c */ /* 0x000fc4000bf66270 */
[----:B------:R-:W-:Y:S02]  /*44b0*/  ISETP.NE.U32.AND P4, PT, R64, RZ, PT ;  /* 0x000000ff4000720c */ /* 0x000fe40003f85070 */
[----:B------:R-:W-:Y:S02]  /*44c0*/  SEL R216, RZ, 0x4, P3 ;  /* 0x00000004ffd87807 */ /* 0x000fe40001800000 */
[----:B------:R-:W-:Y:S02]  /*44d0*/  ISETP.GE.AND P3, PT, R214, UR4, PT ;  /* 0x00000004d6007c0c */ /* 0x000fe4000bf66270 */
[----:B------:R-:W-:Y:S02]  /*44e0*/  LOP3.LUT R62, R62, R65, RZ, 0x3c, !PT ;  /* 0x000000413e3e7212 */ /* 0x000fe400078e3cff */
[----:B------:R-:W-:Y:S02]  /*44f0*/  SEL R218, RZ, 0x4, P3 ;  /* 0x00000004ffda7807 */ /* 0x000fe40001800000 */
[----:B------:R-:W-:Y:S01]  /*4500*/  ISETP.NE.U32.AND P3, PT, R63, RZ, PT ;  /* 0x000000ff3f00720c */ /* 0x000fe20003f65070 */
[C---:B------:R-:W-:Y:S01]  /*4510*/  VIADD R63, R62.reuse, UR10 ;  /* 0x0000000a3e3f7c36 */ /* 0x040fe20008000000 */
[----:B------:R-:W-:-:S02]  /*4520*/  LOP3.LUT R64, R62, 0x40, RZ, 0x3c, !PT ;  /* 0x000000403e407812 */ /* 0x000fc400078e3cff */
[----:B------:R-:W-:Y:S02]  /*4530*/  ISETP.GE.AND P6, PT, R206, UR4, PT ;  /* 0x00000004ce007c0c */ /* 0x000fe4000bfc6270 */
[----:B------:R1:W-:Y:S01]  /*4540*/  LDGSTS.E [R63], desc[UR22][R160.64], P4 ;  /* 0x00000000a03f7fae */ /* 0x0003e2000a1a1016 */
[----:B------:R-:W-:-:S03]  /*4550*/  VIADD R65, R64, UR10 ;  /* 0x0000000a40417c36 */ /* 0x000fc60008000000 */
[----:B------:R2:W-:Y:S04]  /*4560*/  LDGSTS.E [R63+0x400], desc[UR22][R164.64], P4 ;  /* 0x00400000a43f7fae */ /* 0x0005e8000a1a1016 */
[----:B------:R3:W-:Y:S04]  /*4570*/  LDGSTS.E [R63+0x800], desc[UR22][R168.64], P4 ;  /* 0x00800000a83f7fae */ /* 0x0007e8000a1a1016 */
[----:B------:R4:W-:Y:S01]  /*4580*/  LDGSTS.E [R63+0xc00], desc[UR22][R172.64], P4 ;  /* 0x00c00000ac3f7fae */ /* 0x0009e2000a1a1016 */
[----:B-1----:R-:W-:-:S03]  /*4590*/  IMAD.WIDE R160, R79, 0x4, R160 ;  /* 0x000000044fa07825 */ /* 0x002fc600078e02a0 */
[----:B------:R1:W-:Y:S01]  /*45a0*/  LDGSTS.E [R63+0x1000], desc[UR22][R80.64], P4 ;  /* 0x01000000503f7fae */ /* 0x0003e2000a1a1016 */
[----:B--2---:R-:W-:-:S03]  /*45b0*/  IMAD.WIDE R164, R79, 0x4, R164 ;  /* 0x000000044fa47825 */ /* 0x004fc600078e02a4 */
[----:B------:R2:W-:Y:S01]  /*45c0*/  LDGSTS.E [R63+0x1400], desc[UR22][R84.64], P4 ;  /* 0x01400000543f7fae */ /* 0x0005e2000a1a1016 */
[----:B---3--:R-:W-:-:S03]  /*45d0*/  IMAD.WIDE R168, R79, 0x4, R168 ;  /* 0x000000044fa87825 */ /* 0x008fc600078e02a8 */
[----:B------:R3:W-:Y:S01]  /*45e0*/  LDGSTS.E [R63+0x1800], desc[UR22][R88.64], P4 ;  /* 0x01800000583f7fae */ /* 0x0007e2000a1a1016 */
[----:B----4-:R-:W-:-:S03]  /*45f0*/  IMAD.WIDE R172, R79, 0x4, R172 ;  /* 0x000000044fac7825 */ /* 0x010fc600078e02ac */
        /* <DEDUP_REMOVED lines=49> */
[----:B------:R-:W-:Y:S01]  /*4910*/  ISETP.NE.U32.AND P4, PT, R66, RZ, PT ;  /* 0x000000ff4200720c */ /* 0x000fe20003f85070 */
[----:B------:R-:W-:Y:S02]  /*4920*/  IMAD.SHL.U32 R66, R78, 0x20, RZ ;  /* 0x000000204e427824 */ /* 0x000fe400078e00ff */
[----:B------:R-:W0:Y:S01]  /*4930*/  LDGDEPBAR ;  /* 0x00000000000079af */ /* 0x000e220000000000 */
[----:B-1----:R-:W-:-:S04]  /*4940*/  IMAD.WIDE R114, R79, 0x4, R114 ;  /* 0x000000044f727825 */ /* 0x002fc800078e0272 */
[C---:B------:R-:W-:Y:S01]  /*4950*/  IMAD.WIDE R128, R66.reuse, 0x4, R128 ;  /* 0x0000000442807825 */ /* 0x040fe200078e0280 */
[----:B------:R-:W-:Y:S03]  /*4960*/  BAR.SYNC.DEFER_BLOCKING 0x0 ;  /* 0x0000000000007b1d */ /* 0x000fe60000010000 */
[----:B------:R-:W-:-:S04]  /*4970*/  IMAD.WIDE R130, R66, 0x4, R130 ;  /* 0x0000000442827825 */ /* 0x000fc800078e0282 */
[----:B------:R-:W-:-:S04]  /*4980*/  IMAD.WIDE R132, R66, 0x4, R132 ;  /* 0x0000000442847825 */ /* 0x000fc800078e0284 */
[----:B------:R-:W-:-:S04]  /*4990*/  IMAD.WIDE R134, R66, 0x4, R134 ;  /* 0x0000000442867825 */ /* 0x000fc800078e0286 */
[----:B------:R-:W-:-:S04]  /*49a0*/  IMAD.WIDE R136, R66, 0x4, R136 ;  /* 0x0000000442887825 */ /* 0x000fc800078e0288 */
[----:B------:R-:W-:-:S04]  /*49b0*/  IMAD.WIDE R138, R66, 0x4, R138 ;  /* 0x00000004428a7825 */ /* 0x000fc800078e028a */
[C---:B------:R-:W-:Y:S01]  /*49c0*/  IMAD.WIDE R140, R66.reuse, 0x4, R140 ;  /* 0x00000004428c7825 */ /* 0x040fe200078e028c */
[----:B------:R-:W-:Y:S01]  /*49d0*/  @!PT LDS RZ, [RZ] ;  /* 0x00000000fffff984 */ /* 0x000fe20000000800 */
[----:B------:R-:W-:Y:S01]  /*49e0*/  @!PT LDS RZ, [RZ] ;  /* 0x00000000fffff984 */ /* 0x000fe20000000800 */
[----:B------:R-:W-:Y:S01]  /*49f0*/  @!PT LDS RZ, [RZ] ;  /* 0x00000000fffff984 */ /* 0x000fe20000000800 */
[----:B------:R1:W-:Y:S01]  /*4a00*/  LDGSTS.E [R251+0x1e000], desc[UR22][R128.64], P5 ;  /* 0x1e00000080fb7fae */ /* 0x0003e2000a9a1016 */
[----:B------:R-:W-:Y:S02]  /*4a10*/  ISETP.NE.U32.AND P5, PT, R235, RZ, PT ;  /* 0x000000ffeb00720c */ /* 0x000fe40003fa5070 */
[----:B------:R-:W-:Y:S01]  /*4a20*/  SEL R235, RZ, 0x4, P6 ;  /* 0x00000004ffeb7807 */ /* 0x000fe20003000000 */
[----:B------:R-:W-:Y:S01]  /*4a30*/  IMAD.WIDE R142, R66, 0x4, R142 ;  /* 0x00000004428e7825 */ /* 0x000fe200078e028e */
[----:B------:R-:W-:-:S03]  /*4a40*/  ISETP.NE.U32.AND P6, PT, R250, RZ, PT ;  /* 0x000000fffa00720c */ /* 0x000fc60003fc5070 */
[----:B------:R-:W-:-:S04]  /*4a50*/  IMAD.WIDE R144, R66, 0x4, R144 ;  /* 0x0000000442907825 */ /* 0x000fc800078e0290 */
[----:B------:R-:W-:-:S04]  /*4a60*/  IMAD.WIDE R146, R66, 0x4, R146 ;  /* 0x0000000442927825 */ /* 0x000fc800078e0292 */
[----:B------:R-:W-:Y:S02]  /*4a70*/  IMAD.WIDE R148, R66, 0x4, R148 ;  /* 0x0000000442947825 */ /* 0x000fe400078e0294 */
[----:B------:R5:W-:Y:S01]  /*4a80*/  LDGSTS.E [R251+0x1e008], desc[UR22][R130.64], P6 ;  /* 0x1e00800082fb7fae */ /* 0x000be2000b1a1016 */
[----:B------:R-:W-:Y:S01]  /*4a90*/  ISETP.NE.U32.AND P6, PT, R248, RZ, PT ;  /* 0x000000fff800720c */ /* 0x000fe20003fc5070 */
[----:B------:R-:W-:Y:S02]  /*4aa0*/  IMAD.WIDE R150, R66, 0x4, R150 ;  /* 0x0000000442967825 */ /* 0x000fe400078e0296 */
[----:B------:R1:W-:Y:S01]  /*4ab0*/  LDGSTS.E [R51+0x1e000], desc[UR22][R132.64], P3 ;  /* 0x1e00000084337fae */ /* 0x0003e200099a1016 */
[----:B------:R-:W-:Y:S01]  /*4ac0*/  ISETP.NE.U32.AND P3, PT, R246, RZ, PT ;  /* 0x000000fff600720c */ /* 0x000fe20003f65070 */
[----:B------:R-:W-:Y:S02]  /*4ad0*/  IMAD.WIDE R152, R66, 0x4, R152 ;  /* 0x0000000442987825 */ /* 0x000fe400078e0298 */
[----:B------:R1:W-:Y:S01]  /*4ae0*/  LDGSTS.E [R51+0x1e008], desc[UR22][R134.64], P4 ;  /* 0x1e00800086337fae */ /* 0x0003e2000a1a1016 */
[----:B------:R-:W-:Y:S01]  /*4af0*/  ISETP.NE.U32.AND P4, PT, R244, RZ, PT ;  /* 0x000000fff400720c */ /* 0x000fe20003f85070 */
[----:B------:R-:W-:-:S02]  /*4b00*/  IMAD.WIDE R154, R66, 0x4, R154 ;  /* 0x00000004429a7825 */ /* 0x000fc400078e029a */
[----:B------:R1:W-:Y:S01]  /*4b10*/  LDGSTS.E [R52+0x1e000], desc[UR22][R136.64], P5 ;  /* 0x1e00000088347fae */ /* 0x0003e2000a9a1016 */
[----:B------:R-:W-:Y:S01]  /*4b20*/  ISETP.NE.U32.AND P5, PT, R242, RZ, PT ;  /* 0x000000fff200720c */ /* 0x000fe20003fa5070 */
[C---:B------:R-:W-:Y:S02]  /*4b30*/  IMAD.WIDE R156, R66.reuse, 0x4, R156 ;  /* 0x00000004429c7825 */ /* 0x040fe400078e029c */
[----:B------:R1:W-:Y:S01]  /*4b40*/  LDGSTS.E [R52+0x1e008], desc[UR22][R138.64], P6 ;  /* 0x1e0080008a347fae */ /* 0x0003e2000b1a1016 */
[----:B------:R-:W-:Y:S01]  /*4b50*/  ISETP.NE.U32.AND P6, PT, R237, RZ, PT ;  /* 0x000000ffed00720c */ /* 0x000fe20003fc5070 */
[----:B------:R-:W-:Y:S02]  /*4b60*/  IMAD.WIDE R158, R66, 0x4, R158 ;  /* 0x00000004429e7825 */ /* 0x000fe400078e029e */
[----:B------:R1:W-:Y:S01]  /*4b70*/  LDGSTS.E [R54+0x1e000], desc[UR22][R140.64], P3 ;  /* 0x1e0000008c367fae */ /* 0x0003e200099a1016 */
[----:B------:R-:W-:Y:S01]  /*4b80*/  ISETP.NE.U32.AND P3, PT, R238, RZ, PT ;  /* 0x000000ffee00720c */ /* 0x000fe20003f65070 */
[----:B--2---:R-:W-:-:S02]  /*4b90*/  IMAD.WIDE R118, R79, 0x4, R118 ;  /* 0x000000044f767825 */ /* 0x004fc400078e0276 */
[----:B------:R2:W-:Y:S01]  /*4ba0*/  LDGSTS.E [R54+0x1e008], desc[UR22][R142.64], P4 ;  /* 0x1e0080008e367fae */ /* 0x0005e2000a1a1016 */
[----:B------:R-:W-:Y:S01]  /*4bb0*/  ISETP.NE.U32.AND P4, PT, R233, RZ, PT ;  /* 0x000000ffe900720c */ /* 0x000fe20003f85070 */
[C---:B---3--:R-:W-:Y:S02]  /*4bc0*/  IMAD.WIDE R122, R79.reuse, 0x4, R122 ;  /* 0x000000044f7a7825 */ /* 0x048fe400078e027a */
[----:B------:R3:W-:Y:S01]  /*4bd0*/  LDGSTS.E [R58+0x1e000], desc[UR22][R144.64], P5 ;  /* 0x1e000000903a7fae */ /* 0x0007e2000a9a1016 */
[----:B------:R-:W-:Y:S01]  /*4be0*/  ISETP.NE.U32.AND P5, PT, R234, RZ, PT ;  /* 0x000000ffea00720c */ /* 0x000fe20003fa5070 */
[----:B----4-:R-:W-:Y:S02]  /*4bf0*/  IMAD.WIDE R126, R79, 0x4, R126 ;  /* 0x000000044f7e7825 */ /* 0x010fe400078e027e */
[----:B------:R4:W-:Y:S01]  /*4c00*/  LDGSTS.E [R58+0x1e008], desc[UR22][R146.64], P6 ;  /* 0x1e008000923a7fae */ /* 0x0009e2000b1a1016 */
[----:B------:R-:W-:Y:S01]  /*4c10*/  ISETP.NE.U32.AND P6, PT, R229, RZ, PT ;  /* 0x000000ffe500720c */ /* 0x000fe20003fc5070 */
[----:B-1----:R-:W-:-:S02]  /*4c20*/  IMAD.WIDE R128, R66, 0x4, R128 ;  /* 0x0000000442807825 */ /* 0x002fc400078e0280 */
[----:B------:R1:W-:Y:S01]  /*4c30*/  LDGSTS.E [R59+0x1e000], desc[UR22][R148.64], P3 ;  /* 0x1e000000943b7fae */ /* 0x0003e200099a1016 */
[----:B------:R-:W-:Y:S01]  /*4c40*/  ISETP.NE.U32.AND P3, PT, R230, RZ, PT ;  /* 0x000000ffe600720c */ /* 0x000fe20003f65070 */
[----:B-----5:R-:W-:Y:S02]  /*4c50*/  IMAD.WIDE R130, R66, 0x4, R130 ;  /* 0x0000000442827825 */ /* 0x020fe400078e0282 */
[----:B------:R5:W-:Y:S01]  /*4c60*/  LDGSTS.E [R59+0x1e008], desc[UR22][R150.64], P4 ;  /* 0x1e008000963b7fae */ /* 0x000be2000a1a1016 */
[----:B------:R-:W-:Y:S01]  /*4c70*/  ISETP.NE.U32.AND P4, PT, R226, RZ, PT ;  /* 0x000000ffe200720c */ /* 0x000fe20003f85070 */
[C---:B------:R-:W-:Y:S02]  /*4c80*/  IMAD.WIDE R132, R66.reuse, 0x4, R132 ;  /* 0x0000000442847825 */ /* 0x040fe400078e0284 */
[----:B------:R1:W-:Y:S01]  /*4c90*/  LDGSTS.E [R60+0x1e000], desc[UR22][R152.64], P5 ;  /* 0x1e000000983c7fae */ /* 0x0003e2000a9a1016 */
[----:B------:R-:W-:Y:S01]  /*4ca0*/  ISETP.NE.U32.AND P5, PT, R225, RZ, PT ;  /* 0x000000ffe100720c */ /* 0x000fe20003fa5070 */
[----:B------:R-:W-:-:S02]  /*4cb0*/  IMAD.WIDE R134, R66, 0x4, R134 ;  /* 0x0000000442867825 */ /* 0x000fc400078e0286 */
[----:B------:R1:W-:Y:S01]  /*4cc0*/  LDGSTS.E [R60+0x1e008], desc[UR22][R154.64], P6 ;  /* 0x1e0080009a3c7fae */ /* 0x0003e2000b1a1016 */
[----:B------:R-:W-:Y:S01]  /*4cd0*/  ISETP.NE.U32.AND P6, PT, R221, RZ, PT ;  /* 0x000000ffdd00720c */ /* 0x000fe20003fc5070 */
[----:B------:R-:W-:Y:S02]  /*4ce0*/  IMAD.WIDE R136, R66, 0x4, R136 ;  /* 0x0000000442887825 */ /* 0x000fe400078e0288 */
[----:B------:R1:W-:Y:S01]  /*4cf0*/  LDGSTS.E [R61+0x1e000], desc[UR22][R156.64], P3 ;  /* 0x1e0000009c3d7fae */ /* 0x0003e200099a1016 */
[----:B------:R-:W-:Y:S01]  /*4d00*/  ISETP.NE.U32.AND P3, PT, R222, RZ, PT ;  /* 0x000000ffde00720c */ /* 0x000fe20003f65070 */
[----:B------:R-:W-:-:S04]  /*4d10*/  IMAD.WIDE R138, R66, 0x4, R138 ;  /* 0x00000004428a7825 */ /* 0x000fc800078e028a */
[----:B------:R1:W-:Y:S01]  /*4d20*/  LDGSTS.E [R61+0x1e008], desc[UR22][R158.64], P5 ;  /* 0x1e0080009e3d7fae */ /* 0x0003e2000a9a1016 */
[----:B------:R-:W-:Y:S01]  /*4d30*/  ISETP.NE.U32.AND P5, PT, R219, RZ, PT ;  /* 0x000000ffdb00720c */ /* 0x000fe20003fa5070 */
[C---:B------:R-:W-:Y:S02]  /*4d40*/  IMAD.WIDE R140, R66.reuse, 0x4, R140 ;  /* 0x00000004428c7825 */ /* 0x040fe400078e028c */
[----:B------:R-:W0:Y:S02]  /*4d50*/  LDGDEPBAR ;  /* 0x00000000000079af */ /* 0x000e240000000000 */
[C---:B--2---:R-:W-:Y:S02]  /*4d60*/  IMAD.WIDE R142, R66.reuse, 0x4, R142 ;  /* 0x00000004428e7825 */ /* 0x044fe400078e028e */
[----:B------:R2:W-:Y:S02]  /*4d70*/  LDGSTS.E [R63+0x4000], desc[UR22][R160.64], P2 ;  /* 0x04000000a03f7fae */ /* 0x0005e400091a1016 */
[----:B---3--:R-:W-:-:S02]  /*4d80*/  IMAD.WIDE R144, R66, 0x4, R144 ;  /* 0x0000000442907825 */ /* 0x008fc400078e0290 */
[----:B------:R3:W-:Y:S02]  /*4d90*/  LDGSTS.E [R63+0x4400], desc[UR22][R164.64], P2 ;  /* 0x04400000a43f7fae */ /* 0x0007e400091a1016 */
[C---:B----4-:R-:W-:Y:S02]  /*4da0*/  IMAD.WIDE R146, R66.reuse, 0x4, R146 ;  /* 0x0000000442927825 */ /* 0x050fe400078e0292 */
[----:B------:R4:W-:Y:S02]  /*4db0*/  LDGSTS.E [R63+0x4800], desc[UR22][R168.64], P2 ;  /* 0x04800000a83f7fae */ /* 0x0009e400091a1016 */
[C---:B-1----:R-:W-:Y:S02]  /*4dc0*/  IMAD.WIDE R148, R66.reuse, 0x4, R148 ;  /* 0x0000000442947825 */ /* 0x042fe400078e0294 */
[----:B------:R1:W-:Y:S02]  /*4dd0*/  LDGSTS.E [R63+0x4c00], desc[UR22][R172.64], P2 ;  /* 0x04c00000ac3f7fae */ /* 0x0003e400091a1016 */
[----:B-----5:R-:W-:-:S02]  /*4de0*/  IMAD.WIDE R150, R66, 0x4, R150 ;  /* 0x0000000442967825 */ /* 0x020fc400078e0296 */
[----:B------:R5:W-:Y:S02]  /*4df0*/  LDGSTS.E [R63+0x5000], desc[UR22][R80.64], P2 ;  /* 0x05000000503f7fae */ /* 0x000be400091a1016 */
[C---:B------:R-:W-:Y:S02]  /*4e00*/  IMAD.WIDE R152, R66.reuse, 0x4, R152 ;  /* 0x0000000442987825 */ /* 0x040fe400078e0298 */
[----:B------:R1:W-:Y:S02]  /*4e10*/  LDGSTS.E [R63+0x5400], desc[UR22][R84.64], P2 ;  /* 0x05400000543f7fae */ /* 0x0003e400091a1016 */
[C---:B------:R-:W-:Y:S02]  /*4e20*/  IMAD.WIDE R154, R66.reuse, 0x4, R154 ;  /* 0x00000004429a7825 */ /* 0x040fe400078e029a */
[----:B------:R1:W-:Y:S02]  /*4e30*/  LDGSTS.E [R63+0x5800], desc[UR22][R88.64], P2 ;  /* 0x05800000583f7fae */ /* 0x0003e400091a1016 */
[----:B------:R-:W-:-:S02]  /*4e40*/  IMAD.WIDE R156, R66, 0x4, R156 ;  /* 0x00000004429c7825 */ /* 0x000fc400078e029c */
[----:B------:R1:W-:Y:S02]  /*4e50*/  LDGSTS.E [R63+0x5c00], desc[UR22][R92.64], P2 ;  /* 0x05c000005c3f7fae */ /* 0x0003e400091a1016 */
[----:B------:R-:W-:Y:S02]  /*4e60*/  IMAD.WIDE R158, R66, 0x4, R158 ;  /* 0x00000004429e7825 */ /* 0x000fe400078e029e */
[----:B------:R1:W-:Y:S02]  /*4e70*/  LDGSTS.E [R63+0x6000], desc[UR22][R96.64], P2 ;  /* 0x06000000603f7fae */ /* 0x0003e400091a1016 */
        /* <DEDUP_REMOVED lines=16> */
[C---:B------:R-:W-:Y:S02]  /*4f80*/  IMAD.WIDE R96, R79.reuse, 0x4, R96 ;  /* 0x000000044f607825 */ /* 0x040fe400078e0260 */
        /* <DEDUP_REMOVED lines=28> */
[----:B------:R5:W-:Y:S01]  /*5150*/  LDGSTS.E [R65+0x7e00], desc[UR22][R126.64], P2 ;  /* 0x07e000007e417fae */ /* 0x000be200091a1016 */
[----:B------:R-:W-:Y:S01]  /*5160*/  ISETP.NE.U32.AND P2, PT, R77, RZ, PT ;  /* 0x000000ff4d00720c */ /* 0x000fe20003f45070 */
[C---:B------:R-:W-:Y:S02]  /*5170*/  IMAD.WIDE R94, R79.reuse, 0x4, R94 ;  /* 0x000000044f5e7825 */ /* 0x040fe400078e025e */
[----:B------:R-:W0:Y:S02]  /*5180*/  LDGDEPBAR ;  /* 0x00000000000079af */ /* 0x000e240000000000 */
[C---:B------:R-:W-:Y:S01]  /*5190*/  IMAD.WIDE R98, R79.reuse, 0x4, R98 ;  /* 0x000000044f627825 */ /* 0x040fe200078e0262 */
[----:B------:R-:W-:Y:S03]  /*51a0*/  BAR.SYNC.DEFER_BLOCKING 0x0 ;  /* 0x0000000000007b1d */ /* 0x000fe60000010000 */
[----:B------:R-:W-:-:S04]  /*51b0*/  IMAD.WIDE R102, R79, 0x4, R102 ;  /* 0x000000044f667825 */ /* 0x000fc800078e0266 */
[----:B------:R-:W-:-:S04]  /*51c0*/  IMAD.WIDE R106, R79, 0x4, R106 ;  /* 0x000000044f6a7825 */ /* 0x000fc800078e026a */
[----:B--2---:R-:W-:-:S04]  /*51d0*/  IMAD.WIDE R110, R79, 0x4, R110 ;  /* 0x000000044f6e7825 */ /* 0x004fc800078e026e */
[----:B---3--:R-:W-:-:S04]  /*51e0*/  IMAD.WIDE R114, R79, 0x4, R114 ;  /* 0x000000044f727825 */ /* 0x008fc800078e0272 */
[----:B----4-:R-:W-:-:S04]  /*51f0*/  IMAD.WIDE R118, R79, 0x4, R118 ;  /* 0x000000044f767825 */ /* 0x010fc800078e0276 */
[----:B-1----:R-:W-:Y:S01]  /*5200*/  IMAD.WIDE R122, R79, 0x4, R122 ;  /* 0x000000044f7a7825 */ /* 0x002fe200078e027a */
[----:B------:R-:W-:Y:S01]  /*5210*/  @!PT LDS RZ, [RZ] ;  /* 0x00000000fffff984 */ /* 0x000fe20000000800 */
[----:B------:R-:W-:Y:S01]  /*5220*/  @!PT LDS RZ, [RZ] ;  /* 0x00000000fffff984 */ /* 0x000fe20000000800 */
[----:B------:R-:W-:Y:S01]  /*5230*/  @!PT LDS RZ, [RZ] ;  /* 0x00000000fffff984 */ /* 0x000fe20000000800 */
[----:B------:R1:W-:Y:S01]  /*5240*/  LDGSTS.E [R251+0x20000], desc[UR22][R128.64], P1 ;  /* 0x2000000080fb7fae */ /* 0x0003e200089a1016 */
[----:B------:R-:W-:Y:S02]  /*5250*/  ISETP.NE.U32.AND P1, PT, R177, RZ, PT ;  /* 0x000000ffb100720c */ /* 0x000fe40003f25070 */
[----:B-----5:R-:W-:Y:S01]  /*5260*/  IMAD.WIDE R126, R79, 0x4, R126 ;  /* 0x000000044f7e7825 */ /* 0x020fe200078e027e */
[----:B------:R2:W-:Y:S01]  /*5270*/  LDGSTS.E [R251+0x20008], desc[UR22][R130.64], P6 ;  /* 0x2000800082fb7fae */ /* 0x0005e2000b1a1016 */
[----:B------:R-:W-:-:S03]  /*5280*/  ISETP.NE.U32.AND P6, PT, R176, RZ, PT ;  /* 0x000000ffb000720c */ /* 0x000fc60003fc5070 */
[----:B------:R3:W-:Y:S01]  /*5290*/  LDGSTS.E [R51+0x20000], desc[UR22][R132.64], P3 ;  /* 0x2000000084337fae */ /* 0x0007e200099a1016 */
[----:B------:R-:W-:-:S03]  /*52a0*/  ISETP.NE.U32.AND P3, PT, R178, RZ, PT ;  /* 0x000000ffb200720c */ /* 0x000fc60003f65070 */
[----:B------:R4:W-:Y:S01]  /*52b0*/  LDGSTS.E [R51+0x20008], desc[UR22][R134.64], P5 ;  /* 0x2000800086337fae */ /* 0x0009e2000a9a1016 */
[----:B------:R-:W-:Y:S01]  /*52c0*/  ISETP.NE.U32.AND P5, PT, R76, RZ, PT ;  /* 0x000000ff4c00720c */ /* 0x000fe20003fa5070 */
[C---:B-1----:R-:W-:Y:S02]  /*52d0*/  IMAD.WIDE R128, R66.reuse, 0x4, R128 ;  /* 0x0000000442807825 */ /* 0x042fe400078e0280 */
[----:B------:R1:W-:Y:S01]  /*52e0*/  LDGSTS.E [R52+0x20000], desc[UR22][R136.64], P2 ;  /* 0x2000000088347fae */ /* 0x0003e200091a1016 */
[----:B------:R-:W-:Y:S01]  /*52f0*/  ISETP.NE.U32.AND P2, PT, R179, RZ, PT ;  /* 0x000000ffb300720c */ /* 0x000fe20003f45070 */
[C---:B--2---:R-:W-:Y:S02]  /*5300*/  IMAD.WIDE R130, R66.reuse, 0x4, R130 ;  /* 0x0000000442827825 */ /* 0x044fe400078e0282 */
[----:B------:R2:W-:Y:S01]  /*5310*/  LDGSTS.E [R52+0x20008], desc[UR22][R138.64], P1 ;  /* 0x200080008a347fae */ /* 0x0005e200089a1016 */
[----:B------:R-:W-:Y:S01]  /*5320*/  ISETP.NE.U32.AND P1, PT, R181, RZ, PT ;  /* 0x000000ffb500720c */ /* 0x000fe20003f25070 */
[----:B---3--:R-:W-:-:S02]  /*5330*/  IMAD.WIDE R132, R66, 0x4, R132 ;  /* 0x0000000442847825 */ /* 0x008fc400078e0284 */
[----:B------:R3:W-:Y:S01]  /*5340*/  LDGSTS.E [R54+0x20000], desc[UR22][R140.64], P6 ;  /* 0x200000008c367fae */ /* 0x0007e2000b1a1016 */
[----:B------:R-:W-:Y:S01]  /*5350*/  ISETP.NE.U32.AND P6, PT, R180, RZ, PT ;  /* 0x000000ffb400720c */ /* 0x000fe20003fc5070 */
[----:B----4-:R-:W-:Y:S02]  /*5360*/  IMAD.WIDE R134, R66, 0x4, R134 ;  /* 0x0000000442867825 */ /* 0x010fe400078e0286 */
[----:B------:R4:W-:Y:S01]  /*5370*/  LDGSTS.E [R54+0x20008], desc[UR22][R142.64], P3 ;  /* 0x200080008e367fae */ /* 0x0009e200099a1016 */
[----:B------:R-:W-:Y:S01]  /*5380*/  ISETP.NE.U32.AND P3, PT, R182, RZ, PT ;  /* 0x000000ffb600720c */ /* 0x000fe20003f65070 */
[C---:B-1----:R-:W-:Y:S02]  /*5390*/  IMAD.WIDE R136, R66.reuse, 0x4, R136 ;  /* 0x0000000442887825 */ /* 0x042fe400078e0288 */
[----:B------:R1:W-:Y:S01]  /*53a0*/  LDGSTS.E [R58+0x20000], desc[UR22][R144.64], P5 ;  /* 0x20000000903a7fae */ /* 0x0003e2000a9a1016 */
[----:B------:R-:W-:Y:S01]  /*53b0*/  ISETP.NE.U32.AND P5, PT, R183, RZ, PT ;  /* 0x000000ffb700720c */ /* 0x000fe20003fa5070 */
[----:B--2---:R-:W-:-:S02]  /*53c0*/  IMAD.WIDE R138, R66, 0x4, R138 ;  /* 0x00000004428a7825 */ /* 0x004fc400078e028a */
[----:B------:R2:W-:Y:S01]  /*53d0*/  LDGSTS.E [R58+0x20008], desc[UR22][R146.64], P2 ;  /* 0x20008000923a7fae */ /* 0x0005e200091a1016 */
[----:B------:R-:W-:Y:S01]  /*53e0*/  ISETP.NE.U32.AND P2, PT, R185, RZ, PT ;  /* 0x000000ffb900720c */ /* 0x000fe20003f45070 */
[----:B---3--:R-:W-:Y:S02]  /*53f0*/  IMAD.WIDE R140, R66, 0x4, R140 ;  /* 0x00000004428c7825 */ /* 0x008fe400078e028c */
        /* <DEDUP_REMOVED lines=8> */
[----:B--2---:R-:W-:Y:S02]  /*5480*/  IMAD.WIDE R146, R66, 0x4, R146 ;  /* 0x0000000442927825 */ /* 0x004fe400078e0292 */
[----:B------:R2:W-:Y:S01]  /*5490*/  LDGSTS.E [R60+0x20008], desc[UR22][R154.64], P5 ;  /* 0x200080009a3c7fae */ /* 0x0005e2000a9a1016 */
[----:B------:R-:W-:Y:S01]  /*54a0*/  ISETP.NE.U32.AND P5, PT, R190, RZ, PT ;  /* 0x000000ffbe00720c */ /* 0x000fe20003fa5070 */
[C---:B---3--:R-:W-:Y:S02]  /*54b0*/  IMAD.WIDE R148, R66.reuse, 0x4, R148 ;  /* 0x0000000442947825 */ /* 0x048fe400078e0294 */
[----:B------:R3:W-:Y:S01]  /*54c0*/  LDGSTS.E [R61+0x20000], desc[UR22][R156.64], P2 ;  /* 0x200000009c3d7fae */ /* 0x0007e200091a1016 */
[----:B------:R-:W-:Y:S01]  /*54d0*/  ISETP.NE.U32.AND P2, PT, R189, RZ, PT ;  /* 0x000000ffbd00720c */ /* 0x000fe20003f45070 */
[----:B----4-:R-:W-:-:S02]  /*54e0*/  IMAD.WIDE R150, R66, 0x4, R150 ;  /* 0x0000000442967825 */ /* 0x010fc400078e0296 */
[----:B------:R4:W-:Y:S01]  /*54f0*/  LDGSTS.E [R61+0x20008], desc[UR22][R158.64], P1 ;  /* 0x200080009e3d7fae */ /* 0x0009e200089a1016 */
[----:B------:R-:W-:Y:S01]  /*5500*/  ISETP.NE.U32.AND P1, PT, R188, RZ, PT ;  /* 0x000000ffbc00720c */ /* 0x000fe20003f25070 */
[C---:B-1----:R-:W-:Y:S02]  /*5510*/  IMAD.WIDE R152, R66.reuse, 0x4, R152 ;  /* 0x0000000442987825 */ /* 0x042fe400078e0298 */
[----:B------:R-:W0:Y:S02]  /*5520*/  LDGDEPBAR ;  /* 0x00000000000079af */ /* 0x000e240000000000 */
[C---:B--2---:R-:W-:Y:S02]  /*5530*/  IMAD.WIDE R154, R66.reuse, 0x4, R154 ;  /* 0x00000004429a7825 */ /* 0x044fe400078e029a */
[----:B------:R1:W-:Y:S02]  /*5540*/  LDGSTS.E [R63+0x8000], desc[UR22][R160.64], P4 ;  /* 0x08000000a03f7fae */ /* 0x0003e4000a1a1016 */
[----:B---3--:R-:W-:-:S02]  /*5550*/  IMAD.WIDE R156, R66, 0x4, R156 ;  /* 0x00000004429c7825 */ /* 0x008fc400078e029c */
[----:B------:R2:W-:Y:S02]  /*5560*/  LDGSTS.E [R63+0x8400], desc[UR22][R164.64], P4 ;  /* 0x08400000a43f7fae */ /* 0x0005e4000a1a1016 */
[----:B----4-:R-:W-:Y:S02]  /*5570*/  IMAD.WIDE R158, R66, 0x4, R158 ;  /* 0x00000004429e7825 */ /* 0x010fe400078e029e */
        /* <DEDUP_REMOVED lines=59> */
[C---:B-1----:R-:W-:Y:S02]  /*5930*/  IMAD.WIDE R114, R79.reuse, 0x4, R114 ;  /* 0x000000044f727825 */ /* 0x042fe400078e0272 */
[----:B------:R-:W0:Y:S02]  /*5940*/  LDGDEPBAR ;  /* 0x00000000000079af */ /* 0x000e240000000000 */
[C---:B--2---:R-:W-:Y:S01]  /*5950*/  IMAD.WIDE R118, R79.reuse, 0x4, R118 ;  /* 0x000000044f767825 */ /* 0x044fe200078e0276 */
[----:B------:R-:W-:Y:S03]  /*5960*/  BAR.SYNC.DEFER_BLOCKING 0x0 ;  /* 0x0000000000007b1d */ /* 0x000fe60000010000 */
[----:B---3--:R-:W-:-:S04]  /*5970*/  IMAD.WIDE R122, R79, 0x4, R122 ;  /* 0x000000044f7a7825 */ /* 0x008fc800078e027a */
[----:B----4-:R-:W-:Y:S01]  /*5980*/  IMAD.WIDE R126, R79, 0x4, R126 ;  /* 0x000000044f7e7825 */ /* 0x010fe200078e027e */
[----:B------:R-:W-:Y:S01]  /*5990*/  @!PT LDS RZ, [RZ] ;  /* 0x00000000fffff984 */ /* 0x000fe20000000800 */
[----:B------:R-:W-:Y:S01]  /*59a0*/  @!PT LDS RZ, [RZ] ;  /* 0x00000000fffff984 */ /* 0x000fe20000000800 */
[----:B------:R-:W-:Y:S01]  /*59b0*/  @!PT LDS RZ, [RZ] ;  /* 0x00000000fffff984 */ /* 0x000fe20000000800 */
[----:B------:R1:W-:Y:S01]  /*59c0*/  LDGSTS.E [R251+0x22000], desc[UR22][R128.64], P6 ;  /* 0x2200000080fb7fae */ /* 0x0003e2000b1a1016 */
[----:B------:R-:W-:-:S03]  /*59d0*/  ISETP.NE.U32.AND P6, PT, R192, RZ, PT ;  /* 0x000000ffc000720c */ /* 0x000fc60003fc5070 */
[----:B------:R2:W-:Y:S01]  /*59e0*/  LDGSTS.E [R251+0x22008], desc[UR22][R130.64], P5 ;  /* 0x2200800082fb7fae */ /* 0x0005e2000a9a1016 */
[----:B------:R-:W-:-:S03]  /*59f0*/  ISETP.NE.U32.AND P5, PT, R194, RZ, PT ;  /* 0x000000ffc200720c */ /* 0x000fc60003fa5070 */
[----:B------:R3:W-:Y:S01]  /*5a00*/  LDGSTS.E [R51+0x22000], desc[UR22][R132.64], P2 ;  /* 0x2200000084337fae */ /* 0x0007e200091a1016 */
[----:B------:R-:W-:-:S03]  /*5a10*/  ISETP.NE.U32.AND P2, PT, R193, RZ, PT ;  /* 0x000000ffc100720c */ /* 0x000fc60003f45070 */
[----:B------:R4:W-:Y:S01]  /*5a20*/  LDGSTS.E [R51+0x22008], desc[UR22][R134.64], P1 ;  /* 0x2200800086337fae */ /* 0x0009e200089a1016 */
[----:B------:R-:W-:Y:S01]  /*5a30*/  ISETP.NE.U32.AND P1, PT, R195, RZ, PT ;  /* 0x000000ffc300720c */ /* 0x000fe20003f25070 */
[----:B-1----:R-:W-:Y:S02]  /*5a40*/  IMAD.WIDE R128, R66, 0x4, R128 ;  /* 0x0000000442807825 */ /* 0x002fe400078e0280 */
[----:B------:R1:W-:Y:S01]  /*5a50*/  LDGSTS.E [R52+0x22000], desc[UR22][R136.64], P4 ;  /* 0x2200000088347fae */ /* 0x0003e2000a1a1016 */
[----:B------:R-:W-:Y:S01]  /*5a60*/  ISETP.NE.U32.AND P4, PT, R196, RZ, PT ;  /* 0x000000ffc400720c */ /* 0x000fe20003f85070 */
[----:B--2---:R-:W-:Y:S02]  /*5a70*/  IMAD.WIDE R130, R66, 0x4, R130 ;  /* 0x0000000442827825 */ /* 0x004fe400078e0282 */
[----:B------:R2:W-:Y:S01]  /*5a80*/  LDGSTS.E [R52+0x22008], desc[UR22][R138.64], P6 ;  /* 0x220080008a347fae */ /* 0x0005e2000b1a1016 */
[----:B------:R-:W-:Y:S01]  /*5a90*/  ISETP.NE.U32.AND P6, PT, R198, RZ, PT ;  /* 0x000000ffc600720c */ /* 0x000fe20003fc5070 */
[----:B---3--:R-:W-:-:S02]  /*5aa0*/  IMAD.WIDE R132, R66, 0x4, R132 ;  /* 0x0000000442847825 */ /* 0x008fc400078e0284 */
[----:B------:R3:W-:Y:S01]  /*5ab0*/  LDGSTS.E [R54+0x22000], desc[UR22][R140.64], P5 ;  /* 0x220000008c367fae */ /* 0x0007e2000a9a1016 */
[----:B------:R-:W-:Y:S01]  /*5ac0*/  ISETP.NE.U32.AND P5, PT, R197, RZ, PT ;  /* 0x000000ffc500720c */ /* 0x000fe20003fa5070 */
[C---:B----4-:R-:W-:Y:S02]  /*5ad0*/  IMAD.WIDE R134, R66.reuse, 0x4, R134 ;  /* 0x0000000442867825 */ /* 0x050fe400078e0286 */
        /* <DEDUP_REMOVED lines=11> */
[C---:B----4-:R-:W-:Y:S02]  /*5b90*/  IMAD.WIDE R142, R66.reuse, 0x4, R142 ;  /* 0x00000004428e7825 */ /* 0x050fe400078e028e */
[----:B------:R4:W-:Y:S01]  /*5ba0*/  LDGSTS.E [R59+0x22008], desc[UR22][R150.64], P5 ;  /* 0x22008000963b7fae */ /* 0x0009e2000a9a1016 */
[----:B------:R-:W-:Y:S01]  /*5bb0*/  ISETP.NE.U32.AND P5, PT, R71, RZ, PT ;  /* 0x000000ff4700720c */ /* 0x000fe20003fa5070 */
[----:B-1----:R-:W-:-:S02]  /*5bc0*/  IMAD.WIDE R144, R66, 0x4, R144 ;  /* 0x0000000442907825 */ /* 0x002fc400078e0290 */
[----:B------:R1:W-:Y:S01]  /*5bd0*/  LDGSTS.E [R60+0x22000], desc[UR22][R152.64], P2 ;  /* 0x22000000983c7fae */ /* 0x0003e200091a1016 */
[----:B------:R-:W-:Y:S01]  /*5be0*/  ISETP.NE.U32.AND P2, PT, R67, RZ, PT ;  /* 0x000000ff4300720c */ /* 0x000fe20003f45070 */
[C---:B--2---:R-:W-:Y:S02]  /*5bf0*/  IMAD.WIDE R146, R66.reuse, 0x4, R146 ;  /* 0x0000000442927825 */ /* 0x044fe400078e0292 */
[----:B------:R2:W-:Y:S01]  /*5c00*/  LDGSTS.E [R60+0x22008], desc[UR22][R154.64], P1 ;  /* 0x220080009a3c7fae */ /* 0x0005e200089a1016 */
[----:B------:R-:W-:Y:S01]  /*5c10*/  ISETP.NE.U32.AND P1, PT, R69, RZ, PT ;  /* 0x000000ff4500720c */ /* 0x000fe20003f25070 */
[----:B---3--:R-:W-:Y:S02]  /*5c20*/  IMAD.WIDE R148, R66, 0x4, R148 ;  /* 0x0000000442947825 */ /* 0x008fe400078e0294 */
[----:B------:R3:W-:Y:S01]  /*5c30*/  LDGSTS.E [R61+0x22000], desc[UR22][R156.64], P4 ;  /* 0x220000009c3d7fae */ /* 0x0007e2000a1a1016 */
[----:B------:R-:W-:Y:S01]  /*5c40*/  ISETP.NE.U32.AND P4, PT, R74, RZ, PT ;  /* 0x000000ff4a00720c */ /* 0x000fe20003f85070 */
[----:B----4-:R-:W-:-:S02]  /*5c50*/  IMAD.WIDE R150, R66, 0x4, R150 ;  /* 0x0000000442967825 */ /* 0x010fc400078e0296 */
[----:B------:R4:W-:Y:S01]  /*5c60*/  LDGSTS.E [R61+0x22008], desc[UR22][R158.64], P6 ;  /* 0x220080009e3d7fae */ /* 0x0009e2000b1a1016 */
[----:B------:R-:W-:Y:S01]  /*5c70*/  ISETP.NE.U32.AND P6, PT, R73, RZ, PT ;  /* 0x000000ff4900720c */ /* 0x000fe20003fc5070 */
[C---:B-1----:R-:W-:Y:S01]  /*5c80*/  IMAD.WIDE R152, R66.reuse, 0x4, R152 ;  /* 0x0000000442987825 */ /* 0x042fe200078e0298 */
[----:B------:R-:W-:Y:S01]  /*5c90*/  SHF.R.S32.HI R73, RZ, 0x1f, R66 ;  /* 0x0000001fff497819 */ /* 0x000fe20000011442 */
[----:B------:R-:W0:Y:S02]  /*5ca0*/  LDGDEPBAR ;  /* 0x00000000000079af */ /* 0x000e240000000000 */
[C---:B--2---:R-:W-:Y:S01]  /*5cb0*/  IMAD.WIDE R154, R66.reuse, 0x4, R154 ;  /* 0x00000004429a7825 */ /* 0x044fe200078e029a */
[C---:B------:R-:W-:Y:S01]  /*5cc0*/  SHF.L.U64.HI R67, R66.reuse, 0x2, R73 ;  /* 0x0000000242437819 */ /* 0x040fe20000010249 */
[----:B------:R1:W-:Y:S02]  /*5cd0*/  LDGSTS.E [R63+0xc000], desc[UR22][R160.64], P3 ;  /* 0x0c000000a03f7fae */ /* 0x0003e400099a1016 */
[----:B---3--:R-:W-:-:S02]  /*5ce0*/  IMAD.WIDE R156, R66, 0x4, R156 ;  /* 0x00000004429c7825 */ /* 0x008fc400078e029c */
[----:B------:R2:W-:Y:S02]  /*5cf0*/  LDGSTS.E [R63+0xc400], desc[UR22][R164.64], P3 ;  /* 0x0c400000a43f7fae */ /* 0x0005e400099a1016 */
[C---:B----4-:R-:W-:Y:S02]  /*5d00*/  IMAD.WIDE R158, R66.reuse, 0x4, R158 ;  /* 0x00000004429e7825 */ /* 0x050fe400078e029e */
[----:B------:R3:W-:Y:S02]  /*5d10*/  LDGSTS.E [R63+0xc800], desc[UR22][R168.64], P3 ;  /* 0x0c800000a83f7fae */ /* 0x0007e400099a1016 */
[----:B------:R-:W-:Y:S02]  /*5d20*/  IMAD.SHL.U32 R69, R66, 0x4, RZ ;  /* 0x0000000442457824 */ /* 0x000fe400078e00ff */
        /* <DEDUP_REMOVED lines=87> */
[----:B-1----:R-:W-:Y:S02]  /*62a0*/  IMAD.WIDE R136, R66, 0x4, R136 ;  /* 0x0000000442887825 */ /* 0x002fe400078e0288 */
[----:B------:R1:W-:Y:S01]  /*62b0*/  LDGSTS.E [R58+0x24000], desc[UR22][R144.64], P1 ;  /* 0x24000000903a7fae */ /* 0x0003e200089a1016 */
[----:B------:R-:W-:Y:S01]  /*62c0*/  ISETP.GT.AND P1, PT, R252, 0xbf, PT ;  /* 0x000000bffc00780c */ /* 0x000fe20003f24270 */
[----:B--2---:R-:W-:-:S02]  /*62d0*/  IMAD.WIDE R138, R66, 0x4, R138 ;  /* 0x00000004428a7825 */ /* 0x004fc400078e028a */
[----:B------:R2:W-:Y:S01]  /*62e0*/  LDGSTS.E [R58+0x24008], desc[UR22][R146.64], P4 ;  /* 0x24008000923a7fae */ /* 0x0005e2000a1a1016 */
[----:B------:R-:W-:Y:S01]  /*62f0*/  ISETP.NE.U32.AND P4, PT, R212, RZ, PT ;  /* 0x000000ffd400720c */ /* 0x000fe20003f85070 */
[C---:B---3--:R-:W-:Y:S01]  /*6300*/  IMAD.WIDE R140, R66.reuse, 0x4, R140 ;  /* 0x00000004428c7825 */ /* 0x048fe200078e028c */
[----:B------:R-:W-:Y:S01]  /*6310*/  SEL R213, R213, RZ, P1 ;  /* 0x000000ffd5d57207 */ /* 0x000fe20000800000 */
[----:B------:R3:W-:Y:S01]  /*6320*/  LDGSTS.E [R59+0x24000], desc[UR22][R148.64], P6 ;  /* 0x24000000943b7fae */ /* 0x0007e2000b1a1016 */
[----:B------:R-:W-:Y:S01]  /*6330*/  ISETP.NE.U32.AND P6, PT, R215, RZ, PT ;  /* 0x000000ffd700720c */ /* 0x000fe20003fc5070 */
[----:B----4-:R-:W-:Y:S01]  /*6340*/  IMAD.WIDE R142, R66, 0x4, R142 ;  /* 0x00000004428e7825 */ /* 0x010fe200078e028e */
[----:B------:R-:W-:Y:S01]  /*6350*/  SEL R216, R216, RZ, P1 ;  /* 0x000000ffd8d87207 */ /* 0x000fe20000800000 */
[----:B------:R4:W-:Y:S01]  /*6360*/  LDGSTS.E [R59+0x24008], desc[UR22][R150.64], P3 ;  /* 0x24008000963b7fae */ /* 0x0009e200099a1016 */
[----:B------:R-:W-:Y:S01]  /*6370*/  ISETP.NE.U32.AND P3, PT, R213, RZ, PT ;  /* 0x000000ffd500720c */ /* 0x000fe20003f65070 */
[----:B-1----:R-:W-:Y:S01]  /*6380*/  IMAD.WIDE R144, R66, 0x4, R144 ;  /* 0x0000000442907825 */ /* 0x002fe200078e0290 */
[----:B------:R-:W-:Y:S01]  /*6390*/  SEL R218, R218, RZ, P1 ;  /* 0x000000ffdada7207 */ /* 0x000fe20000800000 */
[----:B------:R1:W-:Y:S01]  /*63a0*/  LDGSTS.E [R60+0x24000], desc[UR22][R152.64], P5 ;  /* 0x24000000983c7fae */ /* 0x0003e2000a9a1016 */
[----:B------:R-:W-:Y:S01]  /*63b0*/  ISETP.NE.U32.AND P5, PT, R217, RZ, PT ;  /* 0x000000ffd900720c */ /* 0x000fe20003fa5070 */
[----:B--2---:R-:W-:Y:S01]  /*63c0*/  IMAD.WIDE R146, R66, 0x4, R146 ;  /* 0x0000000442927825 */ /* 0x004fe200078e0292 */
[----:B------:R-:W-:Y:S01]  /*63d0*/  SEL R235, R235, RZ, P1 ;  /* 0x000000ffebeb7207 */ /* 0x000fe20000800000 */
[----:B------:R2:W-:Y:S01]  /*63e0*/  LDGSTS.E [R60+0x24008], desc[UR22][R154.64], P2 ;  /* 0x240080009a3c7fae */ /* 0x0005e200091a1016 */
[----:B------:R-:W-:Y:S01]  /*63f0*/  ISETP.NE.U32.AND P2, PT, R216, RZ, PT ;  /* 0x000000ffd800720c */ /* 0x000fe20003f45070 */
[----:B---3--:R-:W-:-:S02]  /*6400*/  IMAD.WIDE R148, R66, 0x4, R148 ;  /* 0x0000000442947825 */ /* 0x008fc400078e0294 */
[----:B------:R3:W-:Y:S01]  /*6410*/  LDGSTS.E [R61+0x24000], desc[UR22][R156.64], P4 ;  /* 0x240000009c3d7fae */ /* 0x0007e2000a1a1016 */
[----:B------:R-:W-:Y:S01]  /*6420*/  ISETP.NE.U32.AND P4, PT, R218, RZ, PT ;  /* 0x000000ffda00720c */ /* 0x000fe20003f85070 */
[----:B----4-:R-:W-:-:S04]  /*6430*/  IMAD.WIDE R150, R66, 0x4, R150 ;  /* 0x0000000442967825 */ /* 0x010fc800078e0296 */
[----:B------:R4:W-:Y:S01]  /*6440*/  LDGSTS.E [R61+0x24008], desc[UR22][R158.64], P5 ;  /* 0x240080009e3d7fae */ /* 0x0009e2000a9a1016 */
[-C--:B------:R-:W-:Y:S01]  /*6450*/  IADD3 R74, P5, PT, R128, R69.reuse, RZ ;  /* 0x00000045804a7210 */ /* 0x080fe20007fbe0ff */
[----:B-1----:R-:W-:Y:S02]  /*6460*/  IMAD.WIDE R152, R66, 0x4, R152 ;  /* 0x0000000442987825 */ /* 0x002fe400078e0298 */
[----:B------:R-:W0:Y:S02]  /*6470*/  LDGDEPBAR ;  /* 0x00000000000079af */ /* 0x000e240000000000 */
[----:B------:R-:W-:Y:S01]  /*6480*/  IMAD.X R75, R129, 0x1, R67, P5 ;  /* 0x00000001814b7824 */ /* 0x000fe200028e0643 */
[----:B------:R-:W-:Y:S01]  /*6490*/  IADD3 R76, P5, PT, R130, R69, RZ ;  /* 0x00000045824c7210 */ /* 0x000fe20007fbe0ff */
[----:B------:R1:W-:Y:S01]  /*64a0*/  LDGSTS.E [R63+0x10000], desc[UR22][R160.64], P6 ;  /* 0x10000000a03f7fae */ /* 0x0003e2000b1a1016 */
[----:B--2---:R-:W-:-:S03]  /*64b0*/  IMAD.WIDE R154, R66, 0x4, R154 ;  /* 0x00000004429a7825 */ /* 0x004fc600078e029a */
[----:B------:R2:W-:Y:S01]  /*64c0*/  LDGSTS.E [R63+0x10400], desc[UR22][R164.64], P6 ;  /* 0x10400000a43f7fae */ /* 0x0005e2000b1a1016 */
[----:B------:R-:W-:Y:S01]  /*64d0*/  IMAD.X R77, R131, 0x1, R67, P5 ;  /* 0x00000001834d7824 */ /* 0x000fe200028e0643 */
[----:B------:R-:W-:Y:S01]  /*64e0*/  ISETP.GE.AND P5, PT, R49, UR4, PT ;  /* 0x0000000431007c0c */ /* 0x000fe2000bfa6270 */
[C---:B---3--:R-:W-:Y:S01]  /*64f0*/  IMAD.WIDE R156, R66.reuse, 0x4, R156 ;  /* 0x00000004429c7825 */ /* 0x048fe200078e029c */
[----:B------:R3:W-:Y:S03]  /*6500*/  LDGSTS.E [R63+0x10800], desc[UR22][R168.64], P6 ;  /* 0x10800000a83f7fae */ /* 0x0007e6000b1a1016 */
[----:B----4-:R-:W-:Y:S01]  /*6510*/  IMAD.WIDE R158, R66, 0x4, R158 ;  /* 0x00000004429e7825 */ /* 0x010fe200078e029e */
[----:B------:R4:W-:Y:S03]  /*6520*/  LDGSTS.E [R63+0x10c00], desc[UR22][R172.64], P6 ;  /* 0x10c00000ac3f7fae */ /* 0x0009e6000b1a1016 */
[C---:B-1----:R-:W-:Y:S01]  /*6530*/  IMAD.WIDE R160, R79.reuse, 0x4, R160 ;  /* 0x000000044fa07825 */ /* 0x042fe200078e02a0 */
[----:B------:R-:W-:Y:S03]  /*6540*/  LDGSTS.E [R63+0x11000], desc[UR22][R80.64], P6 ;  /* 0x11000000503f7fae */ /* 0x000fe6000b1a1016 */
[C---:B--2---:R-:W-:Y:S01]  /*6550*/  IMAD.WIDE R164, R79.reuse, 0x4, R164 ;  /* 0x000000044fa47825 */ /* 0x044fe200078e02a4 */
[----:B------:R-:W-:Y:S03]  /*6560*/  LDGSTS.E [R63+0x11400], desc[UR22][R84.64], P6 ;  /* 0x11400000543f7fae */ /* 0x000fe6000b1a1016 */
[C---:B---3--:R-:W-:Y:S01]  /*6570*/  IMAD.WIDE R168, R79.reuse, 0x4, R168 ;  /* 0x000000044fa87825 */ /* 0x048fe200078e02a8 */
[----:B------:R-:W-:Y:S03]  /*6580*/  LDGSTS.E [R63+0x11800], desc[UR22][R88.64], P6 ;  /* 0x11800000583f7fae */ /* 0x000fe6000b1a1016 */
[C---:B----4-:R-:W-:Y:S01]  /*6590*/  IMAD.WIDE R172, R79.reuse, 0x4, R172 ;  /* 0x000000044fac7825 */ /* 0x050fe200078e02ac */
[----:B------:R-:W-:Y:S04]  /*65a0*/  LDGSTS.E [R63+0x11c00], desc[UR22][R92.64], P6 ;  /* 0x11c000005c3f7fae */ /* 0x000fe8000b1a1016 */
        /* <DEDUP_REMOVED lines=10> */
[----:B------:R1:W-:Y:S04]  /*6650*/  LDGSTS.E [R65+0x10a00], desc[UR22][R170.64], P6 ;  /* 0x10a00000aa417fae */ /* 0x0003e8000b1a1016 */
[----:B------:R2:W-:Y:S04]  /*6660*/  LDGSTS.E [R65+0x10e00], desc[UR22][R174.64], P6 ;  /* 0x10e00000ae417fae */ /* 0x0005e8000b1a1016 */
[----:B------:R-:W-:Y:S04]  /*6670*/  LDGSTS.E [R65+0x11200], desc[UR22][R82.64], P6 ;  /* 0x1120000052417fae */ /* 0x000fe8000b1a1016 */
[----:B------:R3:W-:Y:S01]  /*6680*/  LDGSTS.E [R65+0x11600], desc[UR22][R86.64], P6 ;  /* 0x1160000056417fae */ /* 0x0007e2000b1a1016 */
[----:B-1----:R-:W-:-:S03]  /*6690*/  IMAD.WIDE R170, R79, 0x4, R170 ;  /* 0x000000044faa7825 */ /* 0x002fc600078e02aa */
[----:B------:R1:W-:Y:S01]  /*66a0*/  LDGSTS.E [R65+0x11a00], desc[UR22][R90.64], P6 ;  /* 0x11a000005a417fae */ /* 0x0003e2000b1a1016 */
[----:B--2---:R-:W-:-:S03]  /*66b0*/  IMAD.WIDE R174, R79, 0x4, R174 ;  /* 0x000000044fae7825 */ /* 0x004fc600078e02ae */
[----:B------:R2:W-:Y:S04]  /*66c0*/  LDGSTS.E [R65+0x11e00], desc[UR22][R94.64], P6 ;  /* 0x11e000005e417fae */ /* 0x0005e8000b1a1016 */
[----:B------:R4:W-:Y:S01]  /*66d0*/  LDGSTS.E [R65+0x12200], desc[UR22][R98.64], P6 ;  /* 0x1220000062417fae */ /* 0x0009e2000b1a1016 */
[----:B---3--:R-:W-:-:S03]  /*66e0*/  IMAD.WIDE R86, R79, 0x4, R86 ;  /* 0x000000044f567825 */ /* 0x008fc600078e0256 */
[----:B------:R3:W-:Y:S01]  /*66f0*/  LDGSTS.E [R65+0x12600], desc[UR22][R102.64], P6 ;  /* 0x1260000066417fae */ /* 0x0007e2000b1a1016 */
[----:B-1----:R-:W-:-:S03]  /*6700*/  IMAD.WIDE R90, R79, 0x4, R90 ;  /* 0x000000044f5a7825 */ /* 0x002fc600078e025a */
[----:B------:R1:W-:Y:S01]  /*6710*/  LDGSTS.E [R65+0x12a00], desc[UR22][R106.64], P6 ;  /* 0x12a000006a417fae */ /* 0x0003e2000b1a1016 */
[----:B--2---:R-:W-:-:S03]  /*6720*/  IMAD.WIDE R94, R79, 0x4, R94 ;  /* 0x000000044f5e7825 */ /* 0x004fc600078e025e */
[----:B------:R2:W-:Y:S01]  /*6730*/  LDGSTS.E [R65+0x12e00], desc[UR22][R110.64], P6 ;  /* 0x12e000006e417fae */ /* 0x0005e2000b1a1016 */
[----:B----4-:R-:W-:-:S03]  /*6740*/  IMAD.WIDE R98, R79, 0x4, R98 ;  /* 0x000000044f627825 */ /* 0x010fc600078e0262 */
[----:B------:R4:W-:Y:S01]  /*6750*/  LDGSTS.E [R65+0x13200], desc[UR22][R114.64], P6 ;  /* 0x1320000072417fae */ /* 0x0009e2000b1a1016 */
[----:B---3--:R-:W-:-:S03]  /*6760*/  IMAD.WIDE R102, R79, 0x4, R102 ;  /* 0x000000044f667825 */ /* 0x008fc600078e0266 */
[----:B------:R3:W-:Y:S01]  /*6770*/  LDGSTS.E [R65+0x13600], desc[UR22][R118.64], P6 ;  /* 0x1360000076417fae */ /* 0x0007e2000b1a1016 */
[----:B-1----:R-:W-:-:S03]  /*6780*/  IMAD.WIDE R106, R79, 0x4, R106 ;  /* 0x000000044f6a7825 */ /* 0x002fc600078e026a */
[----:B------:R1:W-:Y:S01]  /*6790*/  LDGSTS.E [R65+0x13a00], desc[UR22][R122.64], P6 ;  /* 0x13a000007a417fae */ /* 0x0003e2000b1a1016 */
[----:B--2---:R-:W-:-:S03]  /*67a0*/  IMAD.WIDE R110, R79, 0x4, R110 ;  /* 0x000000044f6e7825 */ /* 0x004fc600078e026e */
[----:B------:R2:W-:Y:S01]  /*67b0*/  LDGSTS.E [R65+0x13e00], desc[UR22][R126.64], P6 ;  /* 0x13e000007e417fae */ /* 0x0005e2000b1a1016 */
[----:B------:R-:W-:Y:S01]  /*67c0*/  ISETP.GE.AND P6, PT, R204, UR4, PT ;  /* 0x00000004cc007c0c */ /* 0x000fe2000bfc6270 */
[C---:B----4-:R-:W-:Y:S02]  /*67d0*/  IMAD.WIDE R114, R79.reuse, 0x4, R114 ;  /* 0x000000044f727825 */ /* 0x050fe400078e0272 */
[----:B------:R-:W0:Y:S01]  /*67e0*/  LDGDEPBAR ;  /* 0x00000000000079af */ /* 0x000e220000000000 */
[----:B------:R-:W-:Y:S01]  /*67f0*/  SEL R70, RZ, 0x4, P6 ;  /* 0x00000004ff467807 */ /* 0x000fe20003000000 */
[C---:B---3--:R-:W-:Y:S01]  /*6800*/  IMAD.WIDE R118, R79.reuse, 0x4, R118 ;  /* 0x000000044f767825 */ /* 0x048fe200078e0276 */
[----:B------:R-:W-:Y:S02]  /*6810*/  BAR.SYNC.DEFER_BLOCKING 0x0 ;  /* 0x0000000000007b1d */ /* 0x000fe40000010000 */
[----:B------:R-:W-:Y:S01]  /*6820*/  SEL R70, R70, RZ, P1 ;  /* 0x000000ff46467207 */ /* 0x000fe20000800000 */
[----:B-1----:R-:W-:-:S04]  /*6830*/  IMAD.WIDE R122, R79, 0x4, R122 ;  /* 0x000000044f7a7825 */ /* 0x002fc800078e027a */
[----:B--2---:R-:W-:Y:S01]  /*6840*/  IMAD.WIDE R126, R79, 0x4, R126 ;  /* 0x000000044f7e7825 */ /* 0x004fe200078e027e */
[----:B------:R-:W-:Y:S01]  /*6850*/  @!PT LDS RZ, [RZ] ;  /* 0x00000000fffff984 */ /* 0x000fe20000000800 */
[----:B------:R-:W-:Y:S01]  /*6860*/  @!PT LDS RZ, [RZ] ;  /* 0x00000000fffff984 */ /* 0x000fe20000000800 */
[----:B------:R-:W-:Y:S01]  /*6870*/  @!PT LDS RZ, [RZ] ;  /* 0x00000000fffff984 */ /* 0x000fe20000000800 */
[----:B------:R1:W-:Y:S01]  /*6880*/  LDGSTS.E [R251+0x26000], desc[UR22][R128.64], P3 ;  /* 0x2600000080fb7fae */ /* 0x0003e200099a1016 */
[----:B------:R-:W-:-:S03]  /*6890*/  ISETP.NE.U32.AND P3, PT, R235, RZ, PT ;  /* 0x000000ffeb00720c */ /* 0x000fc60003f65070 */
[----:B------:R2:W-:Y:S01]  /*68a0*/  LDGSTS.E [R251+0x26008], desc[UR22][R130.64], P2 ;  /* 0x2600800082fb7fae */ /* 0x0005e200091a1016 */
[----:B------:R-:W-:Y:S02]  /*68b0*/  ISETP.NE.U32.AND P2, PT, R70, RZ, PT ;  /* 0x000000ff4600720c */ /* 0x000fe40003f45070 */
[----:B------:R-:W-:Y:S01]  /*68c0*/  SEL R70, RZ, 0x4, P5 ;  /* 0x00000004ff467807 */ /* 0x000fe20002800000 */
[----:B------:R3:W-:Y:S01]  /*68d0*/  LDGSTS.E [R51+0x26000], desc[UR22][R132.64], P4 ;  /* 0x2600000084337fae */ /* 0x0007e2000a1a1016 */
[----:B------:R-:W-:Y:S02]  /*68e0*/  ISETP.GE.AND P5, PT, R232, UR4, PT ;  /* 0x00000004e8007c0c */ /* 0x000fe4000bfa6270 */
[----:B------:R-:W-:Y:S02]  /*68f0*/  SEL R70, R70, RZ, P1 ;  /* 0x000000ff46467207 */ /* 0x000fe40000800000 */
[----:B-1----:R-:W-:Y:S01]  /*6900*/  IADD3 R128, P6, PT, R132, R69, RZ ;  /* 0x0000004584807210 */ /* 0x002fe20007fde0ff */
[----:B------:R1:W-:Y:S01]  /*6910*/  LDGSTS.E [R51+0x26008], desc[UR22][R134.64], P3 ;  /* 0x2600800086337fae */ /* 0x0003e200099a1016 */
[----:B------:R-:W-:-:S02]  /*6920*/  ISETP.GE.AND P3, PT, R231, UR4, PT ;  /* 0x00000004e7007c0c */ /* 0x000fc4000bf66270 */
[-C--:B--2---:R-:W-:Y:S01]  /*6930*/  IADD3 R130, P4, PT, R134, R69.reuse, RZ ;  /* 0x0000004586827210 */ /* 0x084fe20007f9e0ff */
[--C-:B------:R-:W-:Y:S01]  /*6940*/  IMAD.X R129, R133, 0x1, R67.reuse, P6 ;  /* 0x0000000185817824 */ /* 0x100fe200030e0643 */
[----:B------:R-:W-:Y:S01]  /*6950*/  SEL R71, RZ, 0x4, P3 ;  /* 0x00000004ff477807 */ /* 0x000fe20001800000 */
[----:B------:R2:W-:Y:S01]  /*6960*/  LDGSTS.E [R52+0x26000], desc[UR22][R136.64], P2 ;  /* 0x2600000088347fae */ /* 0x0005e200091a1016 */
[----:B---3--:R-:W-:Y:S01]  /*6970*/  IADD3 R132, P6, PT, R136, R69, RZ ;  /* 0x0000004588847210 */ /* 0x008fe20007fde0ff */
[--C-:B------:R-:W-:Y:S01]  /*6980*/  IMAD.X R131, R135, 0x1, R67.reuse, P4 ;  /* 0x0000000187837824 */ /* 0x100fe200020e0643 */
[----:B------:R-:W-:Y:S02]  /*6990*/  ISETP.NE.U32.AND P4, PT, R70, RZ, PT ;  /* 0x000000ff4600720c */ /* 0x000fe40003f85070 */
[----:B------:R-:W-:Y:S01]  /*69a0*/  SEL R70, RZ, 0x4, P5 ;  /* 0x00000004ff467807 */ /* 0x000fe20002800000 */
[----:B------:R-:W-:Y:S01]  /*69b0*/  IMAD.X R133, R137, 0x1, R67, P6 ;  /* 0x0000000189857824 */ /* 0x000fe200030e0643 */
[----:B------:R-:W-:-:S02]  /*69c0*/  ISETP.GE.AND P3, PT, R227, UR4, PT ;  /* 0x00000004e3007c0c */ /* 0x000fc4000bf66270 */
[----:B------:R-:W-:Y:S02]  /*69d0*/  SEL R70, R70, RZ, P1 ;  /* 0x000000ff46467207 */ /* 0x000fe40000800000 */
[----:B------:R-:W-:Y:S02]  /*69e0*/  SEL R71, R71, RZ, P1 ;  /* 0x000000ff47477207 */ /* 0x000fe40000800000 */
[----:B------:R-:W-:Y:S02]  /*69f0*/  ISETP.GE.AND P2, PT, R228, UR4, PT ;  /* 0x00000004e4007c0c */ /* 0x000fe4000bf46270 */
[----:B-1----:R-:W-:Y:S01]  /*6a00*/  IADD3 R134, P6, PT, R138, R69, RZ ;  /* 0x000000458a867210 */ /* 0x002fe20007fde0ff */
[----:B------:R1:W-:Y:S01]  /*6a10*/  LDGSTS.E [R52+0x26008], desc[UR22][R138.64], P4 ;  /* 0x260080008a347fae */ /* 0x0003e2000a1a1016 */
[----:B------:R-:W-:Y:S02]  /*6a20*/  ISETP.NE.U32.AND P5, PT, R70, RZ, PT ;  /* 0x000000ff4600720c */ /* 0x000fe40003fa5070 */
[----:B------:R-:W-:Y:S01]  /*6a30*/  SEL R72, RZ, 0x4, P3 ;  /* 0x00000004ff487807 */ /* 0x000fe20001800000 */
[----:B------:R-:W-:Y:S01]  /*6a40*/  IMAD.X R135, R139, 0x1, R67, P6 ;  /* 0x000000018b877824 */ /* 0x000fe200030e0643 */
[----:B------:R-:W-:-:S02]  /*6a50*/  ISETP.NE.U32.AND P3, PT, R71, RZ, PT ;  /* 0x000000ff4700720c */ /* 0x000fc40003f65070 */
[----:B------:R-:W-:Y:S02]  /*6a60*/  SEL R70, RZ, 0x4, P2 ;  /* 0x00000004ff467807 */ /* 0x000fe40001000000 */
[----:B------:R-:W-:Y:S02]  /*6a70*/  ISETP.GE.AND P2, PT, R224, UR4, PT ;  /* 0x00000004e0007c0c */ /* 0x000fe4000bf46270 */
[-C--:B--2---:R-:W-:Y:S02]  /*6a80*/  IADD3 R136, P6, PT, R140, R69.reuse, RZ ;  /* 0x000000458c887210 */ /* 0x084fe40007fde0ff */
[----:B------:R-:W-:Y:S01]  /*6a90*/  SEL R71, RZ, 0x4, P2 ;  /* 0x00000004ff477807 */ /* 0x000fe20001000000 */
[----:B------:R2:W-:Y:S01]  /*6aa0*/  LDGSTS.E [R54+0x26000], desc[UR22][R140.64], P5 ;  /* 0x260000008c367fae */ /* 0x0005e2000a9a1016 */
[----:B------:R-:W-:Y:S01]  /*6ab0*/  SEL R70, R70, RZ, P1 ;  /* 0x000000ff46467207 */ /* 0x000fe20000800000 */
[----:B------:R-:W-:Y:S01]  /*6ac0*/  IMAD.X R137, R141, 0x1, R67, P6 ;  /* 0x000000018d897824 */ /* 0x000fe200030e0643 */
[----:B------:R-:W-:Y:S01]  /*6ad0*/  SEL R72, R72, RZ, P1 ;  /* 0x000000ff48487207 */ /* 0x000fe20000800000 */
[----:B------:R3:W-:Y:S01]  /*6ae0*/  LDGSTS.E [R54+0x26008], desc[UR22][R142.64], P3 ;  /* 0x260080008e367fae */ /* 0x0007e200099a1016 */
[----:B-1----:R-:W-:-:S02]  /*6af0*/  IADD3 R138, P6, PT, R142, R69, RZ ;  /* 0x000000458e8a7210 */ /* 0x002fc40007fde0ff */
[----:B------:R-:W-:Y:S02]  /*6b00*/  SEL R71, R71, RZ, P1 ;  /* 0x000000ff47477207 */ /* 0x000fe40000800000 */
[----:B------:R-:W-:Y:S01]  /*6b10*/  ISETP.NE.U32.AND P4, PT, R70, RZ, PT ;  /* 0x000000ff4600720c */ /* 0x000fe20003f85070 */
[----:B------:R-:W-:Y:S01]  /*6b20*/  IMAD.X R139, R143, 0x1, R67, P6 ;  /* 0x000000018f8b7824 */ /* 0x000fe200030e0643 */
[----:B------:R-:W-:Y:S02]  /*6b30*/  ISETP.NE.U32.AND P2, PT, R72, RZ, PT ;  /* 0x000000ff4800720c */ /* 0x000fe40003f45070 */
[----:B------:R-:W-:Y:S02]  /*6b40*/  ISETP.GE.AND P5, PT, R223, UR4, PT ;  /* 0x00000004df007c0c */ /* 0x000fe4000bfa6270 */
[----:B------:R-:W-:Y:S02]  /*6b50*/  ISETP.NE.U32.AND P3, PT, R71, RZ, PT ;  /* 0x000000ff4700720c */ /* 0x000fe40003f65070 */
[----:B--2---:R-:W-:-:S02]  /*6b60*/  IADD3 R140, P6, PT, R144, R69, RZ ;  /* 0x00000045908c7210 */ /* 0x004fc40007fde0ff */
[----:B------:R-:W-:Y:S02]  /*6b70*/  SEL R70, RZ, 0x4, P5 ;  /* 0x00000004ff467807 */ /* 0x000fe40002800000 */
[----:B------:R-:W-:Y:S01]  /*6b80*/  ISETP.GE.AND P5, PT, R53, UR4, PT ;  /* 0x0000000435007c0c */ /* 0x000fe2000bfa6270 */
[--C-:B------:R-:W-:Y:S01]  /*6b90*/  IMAD.X R141, R145, 0x1, R67.reuse, P6 ;  /* 0x00000001918d7824 */ /* 0x100fe200030e0643 */
[----:B---3--:R-:W-:Y:S01]  /*6ba0*/  IADD3 R142, P6, PT, R146, R69, RZ ;  /* 0x00000045928e7210 */ /* 0x008fe20007fde0ff */
[----:B------:R1:W-:Y:S01]  /*6bb0*/  LDGSTS.E [R58+0x26000], desc[UR22][R144.64], P4 ;  /* 0x26000000903a7fae */ /* 0x0003e2000a1a1016 */
[----:B------:R-:W-:Y:S02]  /*6bc0*/  SEL R71, RZ, 0x4, P5 ;  /* 0x00000004ff477807 */ /* 0x000fe40002800000 */
[----:B------:R-:W-:Y:S01]  /*6bd0*/  SEL R70, R70, RZ, P1 ;  /* 0x000000ff46467207 */ /* 0x000fe20000800000 */
[----:B------:R2:W-:Y:S01]  /*6be0*/  LDGSTS.E [R58+0x26008], desc[UR22][R146.64], P2 ;  /* 0x26008000923a7fae */ /* 0x0005e200091a1016 */
[----:B------:R-:W-:Y:S01]  /*6bf0*/  IMAD.X R143, R147, 0x1, R67, P6 ;  /* 0x00000001938f7824 */ /* 0x000fe200030e0643 */
[----:B------:R-:W-:-:S02]  /*6c00*/  SEL R71, R71, RZ, P1 ;  /* 0x000000ff47477207 */ /* 0x000fc40000800000 */
[----:B------:R-:W-:Y:S01]  /*6c10*/  LDGSTS.E [R59+0x26000], desc[UR22][R148.64], P3 ;  /* 0x26000000943b7fae */ /* 0x000fe200099a1016 */
[----:B------:R-:W-:Y:S02]  /*6c20*/  ISETP.GE.AND P6, PT, R249, UR4, PT ;  /* 0x00000004f9007c0c */ /* 0x000fe4000bfc6270 */
[----:B------:R-:W-:Y:S02]  /*6c30*/  ISETP.GE.AND P3, PT, R55, UR4, PT ;  /* 0x0000000437007c0c */ /* 0x000fe4000bf66270 */
[----:B-1----:R-:W-:Y:S02]  /*6c40*/  IADD3 R144, P5, PT, R148, R69, RZ ;  /* 0x0000004594907210 */ /* 0x002fe40007fbe0ff */
[----:B------:R-:W-:Y:S02]  /*6c50*/  ISETP.NE.U32.AND P4, PT, R70, RZ, PT ;  /* 0x000000ff4600720c */ /* 0x000fe40003f85070 */
[----:B------:R-:W-:Y:S01]  /*6c60*/  ISETP.NE.U32.AND P2, PT, R71, RZ, PT ;  /* 0x000000ff4700720c */ /* 0x000fe20003f45070 */
[----:B------:R-:W-:Y:S01]  /*6c70*/  IMAD.X R145, R149, 0x1, R67, P5 ;  /* 0x0000000195917824 */ /* 0x000fe200028e0643 */
[----:B------:R-:W-:-:S02]  /*6c80*/  SEL R72, RZ, 0x4, P6 ;  /* 0x00000004ff487807 */ /* 0x000fc40003000000 */
[----:B------:R-:W-:Y:S02]  /*6c90*/  ISETP.GE.AND P5, PT, R56, UR4, PT ;  /* 0x0000000438007c0c */ /* 0x000fe4000bfa6270 */
[----:B------:R-:W-:Y:S02]  /*6ca0*/  SEL R70, RZ, 0x4, P3 ;  /* 0x00000004ff467807 */ /* 0x000fe40001800000 */
[----:B------:R-:W-:Y:S02]  /*6cb0*/  ISETP.GE.AND P3, PT, R57, UR4, PT ;  /* 0x0000000439007c0c */ /* 0x000fe4000bf66270 */
[----:B------:R-:W-:Y:S01]  /*6cc0*/  SEL R71, RZ, 0x4, P5 ;  /* 0x00000004ff477807 */ /* 0x000fe20002800000 */
[----:B------:R1:W-:Y:S01]  /*6cd0*/  LDGSTS.E [R59+0x26008], desc[UR22][R150.64], P4 ;  /* 0x26008000963b7fae */ /* 0x0003e2000a1a1016 */
[----:B--2---:R-:W-:Y:S02]  /*6ce0*/  SEL R147, R72, RZ, P1 ;  /* 0x000000ff48937207 */ /* 0x004fe40000800000 */
[----:B------:R-:W-:Y:S01]  /*6cf0*/  SEL R72, RZ, 0x4, P3 ;  /* 0x00000004ff487807 */ /* 0x000fe20001800000 */
[----:B------:R2:W-:Y:S01]  /*6d00*/  LDGSTS.E [R60+0x26000], desc[UR22][R152.64], P2 ;  /* 0x26000000983c7fae */ /* 0x0005e200091a1016 */
[----:B------:R-:W-:-:S02]  /*6d10*/  SEL R70, R70, RZ, P1 ;  /* 0x000000ff46467207 */ /* 0x000fc40000800000 */
[----:B------:R-:W-:Y:S02]  /*6d20*/  SEL R71, R71, RZ, P1 ;  /* 0x000000ff47477207 */ /* 0x000fe40000800000 */
[----:B------:R-:W-:Y:S02]  /*6d30*/  SEL R72, R72, RZ, P1 ;  /* 0x000000ff48487207 */ /* 0x000fe40000800000 */
[----:B------:R-:W-:Y:S02]  /*6d40*/  ISETP.NE.U32.AND P5, PT, R70, RZ, PT ;  /* 0x000000ff4600720c */ /* 0x000fe40003fa5070 */
[----:B------:R-:W-:Y:S02]  /*6d50*/  IADD3 R146, P6, PT, R150, R69, RZ ;  /* 0x0000004596927210 */ /* 0x000fe40007fde0ff */
[----:B------:R-:W-:Y:S01]  /*6d60*/  ISETP.NE.U32.AND P1, PT, R71, RZ, PT ;  /* 0x000000ff4700720c */ /* 0x000fe20003f25070 */
[----:B------:R-:W-:Y:S01]  /*6d70*/  IMAD.SHL.U32 R71, R79, 0x4, RZ ;  /* 0x000000044f477824 */ /* 0x000fe200078e00ff */
[----:B------:R-:W-:-:S02]  /*6d80*/  ISETP.NE.U32.AND P4, PT, R72, RZ, PT ;  /* 0x000000ff4800720c */ /* 0x000fc40003f85070 */
[-C--:B-1----:R-:W-:Y:S02]  /*6d90*/  IADD3 R150, P2, PT, R154, R69.reuse, RZ ;  /* 0x000000459a967210 */ /* 0x082fe40007f5e0ff */
[----:B------:R-:W-:Y:S01]  /*6da0*/  ISETP.NE.U32.AND P3, PT, R147, RZ, PT ;  /* 0x000000ff9300720c */ /* 0x000fe20003f65070 */
[----:B------:R-:W-:Y:S01]  /*6db0*/  IMAD.X R147, R151, 0x1, R67, P6 ;  /* 0x0000000197937824 */ /* 0x000fe200030e0643 */
[----:B------:R-:W-:Y:S01]  /*6dc0*/  SHF.R.S32.HI R70, RZ, 0x1f, R79 ;  /* 0x0000001fff467819 */ /* 0x000fe2000001144f */
[--C-:B------:R-:W-:Y:S01]  /*6dd0*/  IMAD.X R151, R155, 0x1, R67.reuse, P2 ;  /* 0x000000019b977824 */ /* 0x100fe200010e0643 */
[----:B------:R-:W-:Y:S01]  /*6de0*/  IADD3 R148, P6, PT, R152, R69, RZ ;  /* 0x0000004598947210 */ /* 0x000fe20007fde0ff */
[----:B------:R1:W-:Y:S01]  /*6df0*/  LDGSTS.E [R60+0x26008], desc[UR22][R154.64], P5 ;  /* 0x260080009a3c7fae */ /* 0x0003e2000a9a1016 */
[----:B------:R-:W-:Y:S02]  /*6e00*/  SHF.L.U64.HI R72, R79, 0x2, R70 ;  /* 0x000000024f487819 */ /* 0x000fe40000010246 */
[-C--:B--2---:R-:W-:Y:S01]  /*6e10*/  IADD3 R152, P2, PT, R160, R71.reuse, RZ ;  /* 0x00000047a0987210 */ /* 0x084fe20007f5e0ff */
[----:B------:R-:W-:Y:S01]  /*6e20*/  IMAD.X R149, R153, 0x1, R67, P6 ;  /* 0x0000000199957824 */ /* 0x000fe200030e0643 */
[----:B------:R-:W-:Y:S03]  /*6e30*/  LDGSTS.E [R61+0x26000], desc[UR22][R156.64], P1 ;  /* 0x260000009c3d7fae */ /* 0x000fe600089a1016 */
[----:B------:R-:W-:Y:S01]  /*6e40*/  IMAD.X R153, R161, 0x1, R72, P2 ;  /* 0x00000001a1997824 */ /* 0x000fe200010e0648 */
[----:B------:R-:W-:Y:S01]  /*6e50*/  LDGSTS.E [R61+0x26008], desc[UR22][R158.64], P4 ;  /* 0x260080009e3d7fae */ /* 0x000fe2000a1a1016 */
[----:B------:R-:W-:-:S02]  /*6e60*/  IADD3 R176, P4, PT, R98, R71, RZ ;  /* 0x0000004762b07210 */ /* 0x000fc40007f9e0ff */
[----:B-1----:R-:W-:Y:S01]  /*6e70*/  IADD3 R154, P2, PT, R164, R71, RZ ;  /* 0x00000047a49a7210 */ /* 0x002fe20007f5e0ff */
[----:B------:R-:W0:Y:S02]  /*6e80*/  LDGDEPBAR ;  /* 0x00000000000079af */ /* 0x000e240000000000 */
[--C-:B------:R-:W-:Y:S02]  /*6e90*/  IMAD.X R177, R99, 0x1, R72.reuse, P4 ;  /* 0x0000000163b17824 */ /* 0x100fe400020e0648 */
[----:B------:R1:W-:Y:S01]  /*6ea0*/  LDGSTS.E [R63+0x14000], desc[UR22][R160.64], P3 ;  /* 0x14000000a03f7fae */ /* 0x0003e200099a1016 */
[----:B------:R-:W-:-:S03]  /*6eb0*/  IMAD.X R155, R165, 0x1, R72, P2 ;  /* 0x00000001a59b7824 */ /* 0x000fc600010e0648 */
[----:B------:R2:W-:Y:S04]  /*6ec0*/  LDGSTS.E [R63+0x14400], desc[UR22][R164.64], P3 ;  /* 0x14400000a43f7fae */ /* 0x0005e800099a1016 */
[----:B------:R3:W-:Y:S01]  /*6ed0*/  LDGSTS.E [R63+0x14800], desc[UR22][R168.64], P3 ;  /* 0x14800000a83f7fae */ /* 0x0007e200099a1016 */
[----:B-1----:R-:W-:-:S03]  /*6ee0*/  IADD3 R160, P1, PT, R168, R71, RZ ;  /* 0x00000047a8a07210 */ /* 0x002fc60007f3e0ff */
[----:B------:R1:W-:Y:S01]  /*6ef0*/  LDGSTS.E [R63+0x14c00], desc[UR22][R172.64], P3 ;  /* 0x14c00000ac3f7fae */ /* 0x0003e200099a1016 */
[----:B--2---:R-:W-:Y:S01]  /*6f00*/  IMAD.WIDE R164, R79, 0x4, R80 ;  /* 0x000000044fa47825 */ /* 0x004fe200078e0250 */
[----:B------:R-:W-:-:S03]  /*6f10*/  IADD3 R80, P2, PT, R172, R71, RZ ;  /* 0x00000047ac507210 */ /* 0x000fc60007f5e0ff */
[----:B------:R-:W-:Y:S01]  /*6f20*/  IMAD.X R161, R169, 0x1, R72, P1 ;  /* 0x00000001a9a17824 */ /* 0x000fe200008e0648 */
[----:B------:R2:W-:Y:S01]  /*6f30*/  LDGSTS.E [R63+0x15000], desc[UR22][R164.64], P3 ;  /* 0x15000000a43f7fae */ /* 0x0005e200099a1016 */
[----:B---3--:R-:W-:Y:S01]  /*6f40*/  IMAD.WIDE R168, R79, 0x4, R84 ;  /* 0x000000044fa87825 */ /* 0x008fe200078e0254 */
[----:B------:R-:W-:-:S03]  /*6f50*/  IADD3 R84, P1, PT, R164, R71, RZ ;  /* 0x00000047a4547210 */ /* 0x000fc60007f3e0ff */
[----:B------:R-:W-:Y:S01]  /*6f60*/  IMAD.X R81, R173, 0x1, R72, P2 ;  /* 0x00000001ad517824 */ /* 0x000fe200010e0648 */
[----:B------:R3:W-:Y:S01]  /*6f70*/  LDGSTS.E [R63+0x15400], desc[UR22][R168.64], P3 ;  /* 0x15400000a83f7fae */ /* 0x0007e200099a1016 */
[----:B-1----:R-:W-:Y:S01]  /*6f80*/  IMAD.WIDE R172, R79, 0x4, R88 ;  /* 0x000000044fac7825 */ /* 0x002fe200078e0258 */
[----:B------:R-:W-:-:S03]  /*6f90*/  IADD3 R88, P2, PT, R168, R71, RZ ;  /* 0x00000047a8587210 */ /* 0x000fc60007f5e0ff */
[----:B------:R-:W-:Y:S01]  /*6fa0*/  IMAD.X R85, R165, 0x1, R72, P1 ;  /* 0x00000001a5557824 */ /* 0x000fe200008e0648 */
        /* <DEDUP_REMOVED lines=43> */
[--C-:B------:R-:W-:Y:S01]  /*7260*/  IMAD.X R163, R173, 0x1, R72.reuse, P2 ;  /* 0x00000001ada37824 */ /* 0x100fe200010e0648 */
[----:B------:R3:W-:Y:S01]  /*7270*/  LDGSTS.E [R65+0x14600], desc[UR22][R168.64], P3 ;  /* 0x14600000a8417fae */ /* 0x0007e200099a1016 */
[----:B------:R-:W-:Y:S02]  /*7280*/  IMAD.X R167, R165, 0x1, R72, P1 ;  /* 0x00000001a5a77824 */ /* 0x000fe400008e0648 */
[----:B-1----:R-:W-:Y:S01]  /*7290*/  IMAD.WIDE R172, R79, 0x4, R82 ;  /* 0x000000044fac7825 */ /* 0x002fe200078e0252 */
[-C--:B------:R-:W-:Y:S01]  /*72a0*/  IADD3 R82, P2, PT, R170, R71.reuse, RZ ;  /* 0x00000047aa527210 */ /* 0x080fe20007f5e0ff */
[----:B------:R1:W-:Y:S01]  /*72b0*/  LDGSTS.E [R65+0x14a00], desc[UR22][R170.64], P3 ;  /* 0x14a00000aa417fae */ /* 0x0003e200099a1016 */
[----:B--2---:R-:W-:-:S03]  /*72c0*/  IADD3 R164, P1, PT, R168, R71, RZ ;  /* 0x00000047a8a47210 */ /* 0x004fc60007f3e0ff */
[--C-:B------:R-:W-:Y:S01]  /*72d0*/  IMAD.X R83, R171, 0x1, R72.reuse, P2 ;  /* 0x00000001ab537824 */ /* 0x100fe200010e0648 */
[----:B------:R2:W-:Y:S01]  /*72e0*/  LDGSTS.E [R65+0x14e00], desc[UR22][R174.64], P3 ;  /* 0x14e00000ae417fae */ /* 0x0005e200099a1016 */
[--C-:B------:R-:W-:Y:S01]  /*72f0*/  IMAD.X R165, R169, 0x1, R72.reuse, P1 ;  /* 0x00000001a9a57824 */ /* 0x100fe200008e0648 */
[-C--:B---3--:R-:W-:Y:S02]  /*7300*/  IADD3 R168, P1, PT, R174, R71.reuse, RZ ;  /* 0x00000047aea87210 */ /* 0x088fe40007f3e0ff */
[----:B------:R3:W-:Y:S01]  /*7310*/  LDGSTS.E [R65+0x15200], desc[UR22][R172.64], P3 ;  /* 0x15200000ac417fae */ /* 0x0007e200099a1016 */
[----:B-1----:R-:W-:Y:S02]  /*7320*/  IADD3 R170, P2, PT, R172, R71, RZ ;  /* 0x00000047acaa7210 */ /* 0x002fe40007f5e0ff */
[--C-:B------:R-:W-:Y:S01]  /*7330*/  IMAD.X R169, R175, 0x1, R72.reuse, P1 ;  /* 0x00000001afa97824 */ /* 0x100fe200008e0648 */
[----:B------:R1:W-:Y:S02]  /*7340*/  LDGSTS.E [R65+0x15600], desc[UR22][R86.64], P3 ;  /* 0x1560000056417fae */ /* 0x0003e400099a1016 */
[----:B------:R-:W-:-:S02]  /*7350*/  IMAD.X R171, R173, 0x1, R72, P2 ;  /* 0x00000001adab7824 */ /* 0x000fc400010e0648 */
[----:B------:R4:W-:Y:S01]  /*7360*/  LDGSTS.E [R65+0x15a00], desc[UR22][R90.64], P3 ;  /* 0x15a000005a417fae */ /* 0x0009e200099a1016 */
[-C--:B--2---:R-:W-:Y:S02]  /*7370*/  IADD3 R174, P2, PT, R94, R71.reuse, RZ ;  /* 0x000000475eae7210 */ /* 0x084fe40007f5e0ff */
[-C--:B---3--:R-:W-:Y:S01]  /*7380*/  IADD3 R172, P1, PT, R86, R71.reuse, RZ ;  /* 0x0000004756ac7210 */ /* 0x088fe20007f3e0ff */
[----:B------:R2:W-:Y:S02]  /*7390*/  LDGSTS.E [R65+0x15e00], desc[UR22][R94.64], P3 ;  /* 0x15e000005e417fae */ /* 0x0005e400099a1016 */
[--C-:B------:R-:W-:Y:S01]  /*73a0*/  IMAD.X R175, R95, 0x1, R72.reuse, P2 ;  /* 0x000000015faf7824 */ /* 0x100fe200010e0648 */
[----:B------:R-:W-:Y:S01]  /*73b0*/  ISETP.GT.AND P2, PT, R252, 0xdf, PT ;  /* 0x000000dffc00780c */ /* 0x000fe20003f44270 */
[----:B------:R-:W-:Y:S01]  /*73c0*/  IMAD.X R173, R87, 0x1, R72, P1 ;  /* 0x0000000157ad7824 */ /* 0x000fe200008e0648 */
[----:B------:R3:W-:Y:S01]  /*73d0*/  LDGSTS.E [R65+0x16200], desc[UR22][R98.64], P3 ;  /* 0x1620000062417fae */ /* 0x0007e200099a1016 */
[----:B-1----:R-:W-:-:S02]  /*73e0*/  IADD3 R86, P1, PT, R90, R71, RZ ;  /* 0x000000475a567210 */ /* 0x002fc40007f3e0ff */
[-C--:B----4-:R-:W-:Y:S01]  /*73f0*/  IADD3 R90, P4, PT, R156, R69.reuse, RZ ;  /* 0x000000459c5a7210 */ /* 0x090fe20007f9e0ff */
[----:B------:R1:W-:Y:S02]  /*7400*/  LDGSTS.E [R65+0x16600], desc[UR22][R102.64], P3 ;  /* 0x1660000066417fae */ /* 0x0003e400099a1016 */
[----:B------:R-:W-:Y:S01]  /*7410*/  IMAD.X R87, R91, 0x1, R72, P1 ;  /* 0x000000015b577824 */ /* 0x000fe200008e0648 */
[----:B------:R-:W-:Y:S01]  /*7420*/  ISETP.GE.AND P1, PT, R3, UR20, PT ;  /* 0x0000001403007c0c */ /* 0x000fe2000bf26270 */
[----:B------:R1:W-:Y:S01]  /*7430*/  LDGSTS.E [R65+0x16a00], desc[UR22][R106.64], P3 ;  /* 0x16a000006a417fae */ /* 0x0003e200099a1016 */
[----:B------:R-:W-:Y:S01]  /*7440*/  IMAD.X R91, R157, 0x1, R67, P4 ;  /* 0x000000019d5b7824 */ /* 0x000fe200020e0643 */
[----:B--2---:R-:W-:Y:S02]  /*7450*/  IADD3 R94, P4, PT, R158, R69, RZ ;  /* 0x000000459e5e7210 */ /* 0x004fe40007f9e0ff */
[----:B------:R1:W-:Y:S01]  /*7460*/  LDGSTS.E [R65+0x16e00], desc[UR22][R110.64], P3 ;  /* 0x16e000006e417fae */ /* 0x0003e200099a1016 */
[----:B------:R-:W-:-:S02]  /*7470*/  SEL R95, RZ, 0x4, P1 ;  /* 0x00000004ff5f7807 */ /* 0x000fc40000800000 */
[----:B------:R-:W-:Y:S01]  /*7480*/  ISETP.GE.AND P1, PT, R220, UR20, PT ;  /* 0x00000014dc007c0c */ /* 0x000fe2000bf26270 */
[----:B------:R1:W-:Y:S01]  /*7490*/  LDGSTS.E [R65+0x17200], desc[UR22][R114.64], P3 ;  /* 0x1720000072417fae */ /* 0x0003e200099a1016 */
[----:B---3--:R-:W-:Y:S01]  /*74a0*/  SEL R98, R95, RZ, P2 ;  /* 0x000000ff5f627207 */ /* 0x008fe20001000000 */
[----:B------:R-:W-:Y:S01]  /*74b0*/  IMAD.X R95, R159, 0x1, R67, P4 ;  /* 0x000000019f5f7824 */ /* 0x000fe200020e0643 */
[----:B------:R-:W-:Y:S01]  /*74c0*/  SEL R99, RZ, 0x4, P1 ;  /* 0x00000004ff637807 */ /* 0x000fe20000800000 */
[----:B------:R1:W-:Y:S01]  /*74d0*/  LDGSTS.E [R65+0x17600], desc[UR22][R118.64], P3 ;  /* 0x1760000076417fae */ /* 0x0003e200099a1016 */
[----:B------:R-:W-:Y:S02]  /*74e0*/  ISETP.NE.U32.AND P1, PT, RZ, UR8, PT ;  /* 0x00000008ff007c0c */ /* 0x000fe4000bf25070 */
[----:B------:R-:W-:Y:S01]  /*74f0*/  ISETP.NE.U32.AND P4, PT, R98, RZ, PT ;  /* 0x000000ff6200720c */ /* 0x000fe20003f85070 */
[----:B------:R1:W-:Y:S01]  /*7500*/  LDGSTS.E [R65+0x17a00], desc[UR22][R122.64], P3 ;  /* 0x17a000007a417fae */ /* 0x0003e200099a1016 */
[----:B------:R-:W-:-:S02]  /*7510*/  ISETP.LT.OR P6, PT, R252, 0x20, P1 ;  /* 0x00000020fc00780c */ /* 0x000fc40000fc1670 */
[----:B------:R-:W-:Y:S01]  /*7520*/  SEL R99, R99, RZ, P2 ;  /* 0x000000ff63637207 */ /* 0x000fe20001000000 */
[----:B------:R1:W-:Y:S01]  /*7530*/  LDGSTS.E [R65+0x17e00], desc[UR22][R126.64], P3 ;  /* 0x17e000007e417fae */ /* 0x0003e200099a1016 */
[----:B------:R-:W-:Y:S02]  /*7540*/  ISETP.GE.AND P3, PT, R214, UR20, PT ;  /* 0x00000014d6007c0c */ /* 0x000fe4000bf66270 */
[----:B------:R-:W-:Y:S01]  /*7550*/  ISETP.NE.U32.AND P5, PT, R99, RZ, PT ;  /* 0x000000ff6300720c */ /* 0x000fe20003fa5070 */
[----:B------:R-:W0:Y:S01]  /*7560*/  LDGDEPBAR ;  /* 0x00000000000079af */ /* 0x000e220000000000 */
[----:B------:R-:W-:Y:S02]  /*7570*/  SEL R98, RZ, 0x4, P3 ;  /* 0x00000004ff627807 */ /* 0x000fe40001800000 */
[----:B------:R-:W-:Y:S02]  /*7580*/  ISETP.GE.AND P3, PT, R206, UR20, PT ;  /* 0x00000014ce007c0c */ /* 0x000fe4000bf66270 */
[----:B------:R-:W-:-:S02]  /*7590*/  SEL R98, R98, RZ, P2 ;  /* 0x000000ff62627207 */ /* 0x000fc40001000000 */
[----:B------:R-:W-:Y:S02]  /*75a0*/  SEL R99, RZ, 0x4, P3 ;  /* 0x00000004ff637807 */ /* 0x000fe40001800000 */
[----:B------:R-:W-:Y:S01]  /*75b0*/  ISETP.NE.U32.AND P3, PT, R98, RZ, PT ;  /* 0x000000ff6200720c */ /* 0x000fe20003f65070 */
[----:B------:R-:W-:-:S04]  /*75c0*/  DEPBAR.LE SB0, 0xa ;  /* 0x000082800000791a */ /* 0x000fc80000000000 */
[----:B------:R-:W-:Y:S06]  /*75d0*/  BAR.SYNC.DEFER_BLOCKING 0x0 ;  /* 0x0000000000007b1d */ /* 0x000fec0000010000 */
[----:B-1----:R-:W-:Y:S05]  /*75e0*/  @P6 BRA `(.L_x_6) ;  /* 0x0000000000846947 */ /* 0x002fea0003800000 */
[----:B------:R-:W-:Y:S02]  /*75f0*/  UIADD3 UR4, UPT, UPT, UR10, 0x1c000, URZ ;  /* 0x0001c0000a047890 */ /* 0x000fe4000fffe0ff */
[----:B------:R-:W-:Y:S02]  /*7600*/  USHF.R.U32.HI UR8, URZ, 0x4, UR10 ;  /* 0x00000004ff087899 */ /* 0x000fe4000801160a */
[----:B------:R-:W-:Y:S02]  /*7610*/  USHF.R.U32.HI UR4, URZ, 0x4, UR4 ;  /* 0x00000004ff047899 */ /* 0x000fe40008011604 */
[----:B------:R-:W-:Y:S02]  /*7620*/  USGXT.U32 UR8, UR8, 0xe ;  /* 0x0000000e0808789a */ /* 0x000fe40008000000 */
[----:B------:R-:W-:Y:S02]  /*7630*/  USGXT.U32 UR6, UR4, 0xe ;  /* 0x0000000e0406789a */ /* 0x000fe40008000000 */
[----:B------:R-:W-:-:S02]  /*7640*/  UIADD3 UR26, UP2, UPT, UR8, 0x2, URZ ;  /* 0x00000002081a7890 */ /* 0x000fc4000ff5e0ff */
[----:B------:R-:W-:Y:S01]  /*7650*/  UIADD3 UR28, UP1, UPT, UR6, 0x2, URZ ;  /* 0x00000002061c7890 */ /* 0x000fe2000ff3e0ff */
[----:B------:R-:W-:Y:S01]  /*7660*/  UMOV UR4, URZ ;  /* 0x000000ff00047c82 */ /* 0x000fe20008000000 */
[----:B------:R-:W-:Y:S01]  /*7670*/  UMOV UR30, 0x0 ;  /* 0x00000000001e7882 */ /* 0x000fe20000000000 */
[----:B------:R-:W-:Y:S02]  /*7680*/  UIADD3.X UR27, UPT, UPT, UR4, 0x40004040, URZ, UP2, !UPT ;  /* 0x40004040041b7890 */ /* 0x000fe400097fe4ff */
[----:B------:R-:W-:Y:S02]  /*7690*/  UIADD3.X UR29, UPT, UPT, UR4, 0x40004040, URZ, UP1, !UPT ;  /* 0x40004040041d7890 */ /* 0x000fe40008ffe4ff */
[----:B------:R-:W-:Y:S02]  /*76a0*/  UIADD3.64 UR16, UPT, UPT, UR26, 0x2, URZ ;  /* 0x000000021a107897 */ /* 0x000fe4000fffe0ff */
[----:B------:R-:W-:Y:S02]  /*76b0*/  UIADD3.64 UR14, UPT, UPT, UR28, 0x2, URZ ;  /* 0x000000021c0e7897 */ /* 0x000fe4000fffe0ff */
[----:B------:R-:W-:-:S02]  /*76c0*/  UIADD3.64 UR24, UPT, UPT, UR26, 0x4, URZ ;  /* 0x000000041a187897 */ /* 0x000fc4000fffe0ff */
[----:B------:R-:W-:Y:S01]  /*76d0*/  UIADD3.64 UR18, UPT, UPT, UR28, 0x4, URZ ;  /* 0x000000041c127897 */ /* 0x000fe2000fffe0ff */
[----:B------:R-:W-:Y:S01]  /*76e0*/  UMOV UR31, 0x4200910 ;  /* 0x04200910001f7882 */ /* 0x000fe20000000000 */
[----:B------:R-:W-:Y:S01]  /*76f0*/  UMOV UR9, 0x40004040 ;  /* 0x4000404000097882 */ /* 0x000fe20000000000 */
[----:B------:R-:W-:Y:S01]  /*7700*/  UMOV UR7, 0x40004040 ;  /* 0x4000404000077882 */ /* 0x000fe20000000000 */
[----:B------:R-:W-:Y:S01]  /*7710*/  UMOV UR32, 0x0 ;  /* 0x0000000000207882 */ /* 0x000fe20000000000 */
[----:B------:R-:W-:Y:S01]  /*7720*/  UMOV UR33, 0x4200910 ;  /* 0x0420091000217882 */ /* 0x000fe20000000000 */
[----:B------:R-:W-:Y:S01]  /*7730*/  UMOV UR34, 0x0 ;  /* 0x0000000000227882 */ /* 0x000fe20000000000 */
[----:B------:R-:W-:Y:S01]  /*7740*/  UMOV UR35, 0x4200910 ;  /* 0x0420091000237882 */ /* 0x000fe20000000000 */
[----:B------:R-:W-:Y:S01]  /*7750*/  UMOV UR4, UR12 ;  /* 0x0000000c00047c82 */ /* 0x000fe20008000000 */
[----:B------:R-:W-:Y:S01]  /*7760*/  UMOV UR5, URZ ;  /* 0x000000ff00057c82 */ /* 0x000fe20008000000 */
[----:B------:R1:W-:Y:S01]  /*7770*/  UTCHMMA gdesc[UR6], gdesc[UR8], tmem[UR21], tmem[UR30], idesc[UR31], !UPT ;  /* 0x00ff1e08060075ea */ /* 0x0003e2000f800015 */
[----:B------:R-:W-:Y:S01]  /*7780*/  UMOV UR36, 0x0 ;  /* 0x0000000000247882 */ /* 0x000fe20000000000 */
[----:B------:R-:W-:Y:S01]  /*7790*/  UMOV UR37, 0x4200910 ;  /* 0x0420091000257882 */ /* 0x000fe20000000000 */
[----:B------:R1:W-:Y:S01]  /*77a0*/  UTCHMMA gdesc[UR28], gdesc[UR26], tmem[UR21], tmem[UR32], idesc[UR33], UPT ;  /* 0x00ff201a1c0075ea */ /* 0x0003e2000b800015 */
[----:B------:R-:W-:Y:S01]  /*77b0*/  UMOV UR4, UR4 ;  /* 0x0000000400047c82 */ /* 0x000fe20008000000 */
[----:B------:R1:W-:Y:S01]  /*77c0*/  UTCHMMA gdesc[UR14], gdesc[UR16], tmem[UR21], tmem[UR34], idesc[UR35], UPT ;  /* 0x00ff22100e0075ea */ /* 0x0003e2000b800015 */
[----:B------:R1:W-:Y:S01]  /*77d0*/  UTCHMMA gdesc[UR18], gdesc[UR24], tmem[UR21], tmem[UR36], idesc[UR37], UPT ;  /* 0x00ff2418120075ea */ /* 0x0003e2000b800015 */
[----:B------:R1:W-:Y:S01]  /*77e0*/  UTCBAR [UR4], URZ ;  /* 0x000000ff040073e9 */ /* 0x0003e200080000ff */
[----:B------:R-:W-:Y:S01]  /*77f0*/  NOP ;  /* 0x0000000000007918 */ /* 0x000fe20000000000 */
.L_x_6:
[----:B------:R-:W-:Y:S01]  /*7800*/  BAR.SYNC.DEFER_BLOCKING 0x0 ;  /* 0x0000000000007b1d */ /* 0x000fe20000010000 */
[----:B------:R-:W-:Y:S02]  /*7810*/  ISETP.GE.AND P6, PT, R204, UR20, PT ;  /* 0x00000014cc007c0c */ /* 0x000fe4000bfc6270 */
[----:B------:R-:W-:Y:S02]  /*7820*/  SEL R99, R99, RZ, P2 ;  /* 0x000000ff63637207 */ /* 0x000fe40001000000 */
[----:B------:R-:W-:Y:S01]  /*7830*/  SEL R98, RZ, 0x4, P6 ;  /* 0x00000004ff627807 */ /* 0x000fe20003000000 */
[----:B-1----:R-:W-:-:S03]  /*7840*/  UMOV UR4, URZ ;  /* 0x000000ff00047c82 */ /* 0x002fc60008000000 */
[----:B------:R-:W-:Y:S01]  /*7850*/  SEL R98, R98, RZ, P2 ;  /* 0x000000ff62627207 */ /* 0x000fe20001000000 */
[----:B------:R-:W-:Y:S01]  /*7860*/  @!PT LDS RZ, [RZ] ;  /* 0x00000000fffff984 */ /* 0x000fe20000000800 */
[----:B------:R-:W-:Y:S01]  /*7870*/  @!PT LDS RZ, [RZ] ;  /* 0x00000000fffff984 */ /* 0x000fe20000000800 */
[----:B------:R-:W-:Y:S01]  /*7880*/  @!PT LDS RZ, [RZ] ;  /* 0x00000000fffff984 */ /* 0x000fe20000000800 */
[----:B------:R1:W-:Y:S01]  /*7890*/  LDGSTS.E [R251+0x28000], desc[UR22][R74.64], P4 ;  /* 0x280000004afb7fae */ /* 0x0003e2000a1a1016 */
[----:B------:R-:W-:-:S03]  /*78a0*/  ISETP.NE.U32.AND P4, PT, R99, RZ, PT ;  /* 0x000000ff6300720c */ /* 0x000fc60003f85070 */
[----:B------:R2:W-:Y:S01]  /*78b0*/  LDGSTS.E [R251+0x28008], desc[UR22][R76.64], P5 ;  /* 0x280080004cfb7fae */ /* 0x0005e2000a9a1016 */
[----:B------:R-:W-:-:S03]  /*78c0*/  ISETP.GE.AND P5, PT, R49, UR20, PT ;  /* 0x0000001431007c0c */ /* 0x000fc6000bfa6270 */
[----:B------:R-:W-:Y:S01]  /*78d0*/  LDGSTS.E [R51+0x28000], desc[UR22][R128.64], P3 ;  /* 0x2800000080337fae */ /* 0x000fe200099a1016 */
[----:B------:R-:W-:Y:S02]  /*78e0*/  SEL R99, RZ, 0x4, P5 ;  /* 0x00000004ff637807 */ /* 0x000fe40002800000 */
[----:B------:R-:W-:Y:S02]  /*78f0*/  ISETP.GE.AND P3, PT, R232, UR20, PT ;  /* 0x00000014e8007c0c */ /* 0x000fe4000bf66270 */
[----:B-1----:R-:W-:Y:S01]  /*7900*/  IADD3 R74, P6, PT, R102, R71, RZ ;  /* 0x00000047664a7210 */ /* 0x002fe20007fde0ff */
[----:B------:R1:W-:Y:S01]  /*7910*/  LDGSTS.E [R51+0x28008], desc[UR22][R130.64], P4 ;  /* 0x2800800082337fae */ /* 0x0003e2000a1a1016 */
[----:B------:R-:W-:Y:S02]  /*7920*/  SEL R99, R99, RZ, P2 ;  /* 0x000000ff63637207 */ /* 0x000fe40001000000 */
[----:B------:R-:W-:Y:S01]  /*7930*/  ISETP.NE.U32.AND P5, PT, R98, RZ, PT ;  /* 0x000000ff6200720c */ /* 0x000fe20003fa5070 */
[----:B------:R-:W-:Y:S01]  /*7940*/  IMAD.X R75, R103, 0x1, R72, P6 ;  /* 0x00000001674b7824 */ /* 0x000fe200030e0648 */
[----:B------:R-:W-:-:S02]  /*7950*/  SEL R98, RZ, 0x4, P3 ;  /* 0x00000004ff627807 */ /* 0x000fc40001800000 */
[----:B------:R-:W-:Y:S02]  /*7960*/  ISETP.NE.U32.AND P3, PT, R99, RZ, PT ;  /* 0x000000ff6300720c */ /* 0x000fe40003f65070 */
[----:B--2---:R-:W-:Y:S02]  /*7970*/  IADD3 R76, P6, PT, R106, R71, RZ ;  /* 0x000000476a4c7210 */ /* 0x004fe40007fde0ff */
[----:B------:R-:W-:-:S03]  /*7980*/  SEL R98, R98, RZ, P2 ;  /* 0x000000ff62627207 */ /* 0x000fc60001000000 */
[----:B------:R-:W-:Y:S01]  /*7990*/  IMAD.X R77, R107, 0x1, R72, P6 ;  /* 0x000000016b4d7824 */ /* 0x000fe200030e0648 */
[----:B------:R-:W-:Y:S01]  /*79a0*/  ISETP.GE.AND P6, PT, R231, UR20, PT ;  /* 0x00000014e7007c0c */ /* 0x000fe2000bfc6270 */
[----:B------:R-:W-:Y:S01]  /*79b0*/  LDGSTS.E [R52+0x28000], desc[UR22][R132.64], P5 ;  /* 0x2800000084347fae */ /* 0x000fe2000a9a1016 */
[----:B------:R-:W-:Y:S02]  /*79c0*/  ISETP.NE.U32.AND P4, PT, R98, RZ, PT ;  /* 0x000000ff6200720c */ /* 0x000fe40003f85070 */
[----:B------:R-:W-:Y:S01]  /*79d0*/  SEL R99, RZ, 0x4, P6 ;  /* 0x00000004ff637807 */ /* 0x000fe20003000000 */
[----:B------:R2:W-:Y:S01]  /*79e0*/  LDGSTS.E [R52+0x28008], desc[UR22][R134.64], P3 ;  /* 0x2800800086347fae */ /* 0x0005e200099a1016 */
[----:B------:R-:W-:Y:S02]  /*79f0*/  ISETP.GE.AND P3, PT, R228, UR20, PT ;  /* 0x00000014e4007c0c */ /* 0x000fe4000bf66270 */
[----:B------:R-:W-:Y:S02]  /*7a00*/  SEL R102, R99, RZ, P2 ;  /* 0x000000ff63667207 */ /* 0x000fe40001000000 */
[----:B------:R-:W-:-:S02]  /*7a10*/  ISETP.GE.AND P5, PT, R227, UR20, PT ;  /* 0x00000014e3007c0c */ /* 0x000fc4000bfa6270 */
[----:B-1----:R-:W-:Y:S02]  /*7a20*/  SEL R51, RZ, 0x4, P3 ;  /* 0x00000004ff337807 */ /* 0x002fe40001800000 */
[----:B------:R-:W-:Y:S01]  /*7a30*/  ISETP.NE.U32.AND P3, PT, R102, RZ, PT ;  /* 0x000000ff6600720c */ /* 0x000fe20003f65070 */
[----:B------:R-:W-:Y:S01]  /*7a40*/  LDGSTS.E [R54+0x28000], desc[UR22][R136.64], P4 ;  /* 0x2800000088367fae */ /* 0x000fe2000a1a1016 */
[----:B------:R-:W-:Y:S02]  /*7a50*/  SEL R102, RZ, 0x4, P5 ;  /* 0x00000004ff667807 */ /* 0x000fe40002800000 */
[----:B------:R-:W-:Y:S02]  /*7a60*/  SEL R51, R51, RZ, P2 ;  /* 0x000000ff33337207 */ /* 0x000fe40001000000 */
[----:B------:R-:W-:Y:S02]  /*7a70*/  ISETP.GE.AND P5, PT, R224, UR20, PT ;  /* 0x00000014e0007c0c */ /* 0x000fe4000bfa6270 */
[----:B--2---:R-:W-:-:S02]  /*7a80*/  SEL R52, R102, RZ, P2 ;  /* 0x000000ff66347207 */ /* 0x004fc40001000000 */
[----:B------:R-:W-:Y:S02]  /*7a90*/  ISETP.NE.U32.AND P4, PT, R51, RZ, PT ;  /* 0x000000ff3300720c */ /* 0x000fe40003f85070 */
[----:B------:R-:W-:Y:S01]  /*7aa0*/  SEL R103, RZ, 0x4, P5 ;  /* 0x00000004ff677807 */ /* 0x000fe20002800000 */
[----:B------:R1:W-:Y:S01]  /*7ab0*/  LDGSTS.E [R54+0x28008], desc[UR22][R138.64], P3 ;  /* 0x280080008a367fae */ /* 0x0003e200099a1016 */
[----:B------:R-:W-:Y:S02]  /*7ac0*/  ISETP.NE.U32.AND P5, PT, R52, RZ, PT ;  /* 0x000000ff3400720c */ /* 0x000fe40003fa5070 */
[----:B------:R-:W-:Y:S02]  /*7ad0*/  SEL R51, R103, RZ, P2 ;  /* 0x000000ff67337207 */ /* 0x000fe40001000000 */
[----:B------:R-:W-:Y:S02]  /*7ae0*/  IADD3 R98, P6, PT, R110, R71, RZ ;  /* 0x000000476e627210 */ /* 0x000fe40007fde0ff */
[----:B------:R-:W-:-:S03]  /*7af0*/  ISETP.NE.U32.AND P3, PT, R51, RZ, PT ;  /* 0x000000ff3300720c */ /* 0x000fc60003f65070 */
[----:B------:R-:W-:Y:S01]  /*7b00*/  LDGSTS.E [R58+0x28000], desc[UR22][R140.64], P4 ;  /* 0x280000008c3a7fae */ /* 0x000fe2000a1a1016 */
[----:B------:R-:W-:Y:S01]  /*7b10*/  ISETP.GE.AND P4, PT, R223, UR20, PT ;  /* 0x00000014df007c0c */ /* 0x000fe2000bf86270 */
[--C-:B------:R-:W-:Y:S01]  /*7b20*/  IMAD.X R99, R111, 0x1, R72.reuse, P6 ;  /* 0x000000016f637824 */ /* 0x100fe200030e0648 */
[-C--:B------:R-:W-:Y:S01]  /*7b30*/  IADD3 R102, P6, PT, R114, R71.reuse, RZ ;  /* 0x0000004772667210 */ /* 0x080fe20007fde0ff */
[----:B------:R2:W-:Y:S01]  /*7b40*/  LDGSTS.E [R58+0x28008], desc[UR22][R142.64], P5 ;  /* 0x280080008e3a7fae */ /* 0x0005e2000a9a1016 */
[----:B------:R-:W-:Y:S02]  /*7b50*/  ISETP.GE.AND P5, PT, R53, UR20, PT ;  /* 0x0000001435007c0c */ /* 0x000fe4000bfa6270 */
[----:B------:R-:W-:Y:S01]  /*7b60*/  SEL R51, RZ, 0x4, P4 ;  /* 0x00000004ff337807 */ /* 0x000fe20002000000 */
[----:B------:R-:W-:Y:S01]  /*7b70*/  IMAD.X R103, R115, 0x1, R72, P6 ;  /* 0x0000000173677824 */ /* 0x000fe200030e0648 */
[----:B------:R-:W-:Y:S01]  /*7b80*/  SEL R52, RZ, 0x4, P5 ;  /* 0x00000004ff347807 */ /* 0x000fe20002800000 */
[----:B------:R-:W-:Y:S01]  /*7b90*/  LDGSTS.E [R59+0x28000], desc[UR22][R144.64], P3 ;  /* 0x28000000903b7fae */ /* 0x000fe200099a1016 */
[----:B------:R-:W-:-:S02]  /*7ba0*/  IADD3 R106, P6, PT, R118, R71, RZ ;  /* 0x00000047766a7210 */ /* 0x000fc40007fde0ff */
[----:B------:R-:W-:Y:S02]  /*7bb0*/  SEL R51, R51, RZ, P2 ;  /* 0x000000ff33337207 */ /* 0x000fe40001000000 */
[----:B------:R-:W-:Y:S01]  /*7bc0*/  ISETP.GE.AND P3, PT, R55, UR20, PT ;  /* 0x0000001437007c0c */ /* 0x000fe2000bf66270 */
[----:B------:R-:W-:Y:S01]  /*7bd0*/  IMAD.X R107, R119, 0x1, R72, P6 ;  /* 0x00000001776b7824 */ /* 0x000fe200030e0648 */
[----:B------:R-:W-:Y:S02]  /*7be0*/  SEL R52, R52, RZ, P2 ;  /* 0x000000ff34347207 */ /* 0x000fe40001000000 */
[----:B------:R-:W-:Y:S02]  /*7bf0*/  ISETP.GE.AND P4, PT, R57, UR20, PT ;  /* 0x0000001439007c0c */ /* 0x000fe4000bf86270 */
[----:B------:R-:W-:Y:S02]  /*7c00*/  ISETP.NE.U32.AND P5, PT, R51, RZ, PT ;  /* 0x000000ff3300720c */ /* 0x000fe40003fa5070 */
[----:B------:R-:W-:-:S02]  /*7c10*/  ISETP.GE.AND P6, PT, R56, UR20, PT ;  /* 0x0000001438007c0c */ /* 0x000fc4000bfc6270 */
[----:B-1----:R-:W-:Y:S02]  /*7c20*/  SEL R54, RZ, 0x4, P3 ;  /* 0x00000004ff367807 */ /* 0x002fe40001800000 */
[----:B------:R-:W-:Y:S02]  /*7c30*/  ISETP.NE.U32.AND P3, PT, R52, RZ, PT ;  /* 0x000000ff3400720c */ /* 0x000fe40003f65070 */
[----:B------:R-:W-:Y:S02]  /*7c40*/  SEL R52, RZ, 0x4, P4 ;  /* 0x00000004ff347807 */ /* 0x000fe40002000000 */
[----:B------:R-:W-:Y:S02]  /*7c50*/  ISETP.GE.AND P4, PT, R249, UR20, PT ;  /* 0x00000014f9007c0c */ /* 0x000fe4000bf86270 */
[----:B------:R-:W-:Y:S01]  /*7c60*/  SEL R51, RZ, 0x4, P6 ;  /* 0x00000004ff337807 */ /* 0x000fe20003000000 */
[----:B------:R1:W-:Y:S01]  /*7c70*/  LDGSTS.E [R59+0x28008], desc[UR22][R146.64], P5 ;  /* 0x28008000923b7fae */ /* 0x0003e2000a9a1016 */
[----:B------:R-:W-:-:S02]  /*7c80*/  SEL R54, R54, RZ, P2 ;  /* 0x000000ff36367207 */ /* 0x000fc40001000000 */
[----:B--2---:R-:W-:Y:S02]  /*7c90*/  SEL R58, RZ, 0x4, P4 ;  /* 0x00000004ff3a7807 */ /* 0x004fe40002000000 */
[----:B------:R-:W-:Y:S01]  /*7ca0*/  SEL R51, R51, RZ, P2 ;  /* 0x000000ff33337207 */ /* 0x000fe20001000000 */
[----:B------:R2:W-:Y:S01]  /*7cb0*/  LDGSTS.E [R60+0x28000], desc[UR22][R148.64], P3 ;  /* 0x28000000943c7fae */ /* 0x0005e200099a1016 */
[----:B------:R-:W-:Y:S02]  /*7cc0*/  SEL R52, R52, RZ, P2 ;  /* 0x000000ff34347207 */ /* 0x000fe40001000000 */
[----:B------:R-:W-:Y:S02]  /*7cd0*/  ISETP.NE.U32.AND P4, PT, R54, RZ, PT ;  /* 0x000000ff3600720c */ /* 0x000fe40003f85070 */
[----:B------:R-:W-:Y:S02]  /*7ce0*/  SEL R58, R58, RZ, P2 ;  /* 0x000000ff3a3a7207 */ /* 0x000fe40001000000 */
[----:B------:R-:W-:-:S02]  /*7cf0*/  ISETP.NE.U32.AND P5, PT, R51, RZ, PT ;  /* 0x000000ff3300720c */ /* 0x000fc40003fa5070 */
[----:B------:R-:W-:Y:S02]  /*7d00*/  ISETP.NE.U32.AND P2, PT, R52, RZ, PT ;  /* 0x000000ff3400720c */ /* 0x000fe40003f45070 */
[----:B------:R-:W-:Y:S02]  /*7d10*/  ISETP.NE.U32.AND P3, PT, R58, RZ, PT ;  /* 0x000000ff3a00720c */ /* 0x000fe40003f65070 */
[----:B------:R-:W-:-:S03]  /*7d20*/  IADD3 R110, P6, PT, R122, R71, RZ ;  /* 0x000000477a6e7210 */ /* 0x000fc60007fde0ff */
[----:B------:R2:W-:Y:S02]  /*7d30*/  LDGSTS.E [R60+0x28008], desc[UR22][R150.64], P4 ;  /* 0x28008000963c7fae */ /* 0x0005e4000a1a1016 */
[--C-:B------:R-:W-:Y:S01]  /*7d40*/  IMAD.X R111, R123, 0x1, R72.reuse, P6 ;  /* 0x000000017b6f7824 */ /* 0x100fe200030e0648 */
[----:B------:R-:W-:Y:S01]  /*7d50*/  IADD3 R58, P6, PT, R126, R71, RZ ;  /* 0x000000477e3a7210 */ /* 0x000fe20007fde0ff */
[----:B------:R2:W-:Y:S04]  /*7d60*/  LDGSTS.E [R61+0x28000], desc[UR22][R90.64], P5 ;  /* 0x280000005a3d7fae */ /* 0x0005e8000a9a1016 */
[----:B------:R2:W-:Y:S01]  /*7d70*/  LDGSTS.E [R61+0x28008], desc[UR22][R94.64], P2 ;  /* 0x280080005e3d7fae */ /* 0x0005e200091a1016 */
[----:B-1----:R-:W-:Y:S01]  /*7d80*/  IMAD.X R59, R127, 0x1, R72, P6 ;  /* 0x000000017f3b7824 */ /* 0x002fe200030e0648 */
[----:B------:R-:W-:-:S02]  /*7d90*/  ISETP.GE.AND P2, PT, R252, 0x20, PT ;  /* 0x00000020fc00780c */ /* 0x000fc40003f46270 */
[----:B------:R-:W0:Y:S04]  /*7da0*/  LDGDEPBAR ;  /* 0x00000000000079af */ /* 0x000e280000000000 */
[----:B------:R2:W-:Y:S04]  /*7db0*/  LDGSTS.E [R63+0x18000], desc[UR22][R152.64], P3 ;  /* 0x18000000983f7fae */ /* 0x0005e800099a1016 */
        /* <DEDUP_REMOVED lines=30> */
[----:B------:R2:W-:Y:S01]  /*7fa0*/  LDGSTS.E [R65+0x1be00], desc[UR22][R58.64], P3 ;  /* 0x1be000003a417fae */ /* 0x0005e200099a1016 */
[----:B------:R-:W-:-:S03]  /*7fb0*/  ISETP.GE.AND P3, PT, R252, 0x40, PT ;  /* 0x00000040fc00780c */ /* 0x000fc60003f66270 */
[----:B------:R-:W0:Y:S10]  /*7fc0*/  LDGDEPBAR ;  /* 0x00000000000079af */ /* 0x000e340000000000 */
[----:B--2---:R-:W-:Y:S05]  /*7fd0*/  @!P3 BRA `(.L_x_7) ;  /* 0x000000200024b947 */ /* 0x004fea0003800000 */
[----:B------:R-:W-:Y:S01]  /*7fe0*/  SHF.R.S32.HI R51, RZ, 0x1f, R10 ;  /* 0x0000001fff337819 */ /* 0x000fe2000001140a */
[----:B------:R-:W-:Y:S01]  /*7ff0*/  IMAD R73, R73, 0x1c, RZ ;  /* 0x0000001c49497824 */ /* 0x000fe200078e02ff */
[C---:B------:R-:W-:Y:S01]  /*8000*/  IADD3 R140, P5, PT, R10.reuse, R48, RZ ;  /* 0x000000300a8c7210 */ /* 0x040fe20007fbe0ff */
[----:B------:R-:W-:Y:S01]  /*8010*/  UIADD3 UR13, UPT, UPT, UR13, -0xe0, URZ ;  /* 0xffffff200d0d7890 */ /* 0x000fe2000fffe0ff */
[C---:B------:R-:W-:Y:S01]  /*8020*/  IADD3 R138, P6, PT, R10.reuse, R47, RZ ;  /* 0x0000002f0a8a7210 */ /* 0x040fe20007fde0ff */
[----:B------:R-:W-:Y:S01]  /*8030*/  UMOV UR18, UR12 ;  /* 0x0000000c00127c82 */ /* 0x000fe20008000000 */
[C---:B------:R-:W-:Y:S01]  /*8040*/  IADD3 R136, P3, PT, R10.reuse, R46, RZ ;  /* 0x0000002e0a887210 */ /* 0x040fe20007f7e0ff */
[----:B------:R-:W-:Y:S01]  /*8050*/  UMOV UR19, 0x1 ;  /* 0x0000000100137882 */ /* 0x000fe20000000000 */
[----:B------:R-:W-:Y:S01]  /*8060*/  IADD3 R134, P4, PT, R10, R45, RZ ;  /* 0x0000002d0a867210 */ /* 0x000fe20007f9e0ff */
[----:B------:R-:W-:Y:S01]  /*8070*/  UMOV UR20, 0x6 ;  /* 0x0000000600147882 */ /* 0x000fe20000000000 */
[-C--:B------:R-:W-:Y:S01]  /*8080*/  LEA.HI.X.SX32 R149, R48, R51.reuse, 0x1, P5 ;  /* 0x0000003330957211 */ /* 0x080fe200028f0eff */
[----:B------:R-:W-:Y:S01]  /*8090*/  UMOV UR5, URZ ;  /* 0x000000ff00057c82 */ /* 0x000fe20008000000 */
[----:B------:R-:W-:Y:S01]  /*80a0*/  IADD3 R132, P5, PT, R10, R44, RZ ;  /* 0x0000002c0a847210 */ /* 0x000fe20007fbe0ff */
[----:B------:R-:W-:Y:S01]  /*80b0*/  UMOV UR6, URZ ;  /* 0x000000ff00067c82 */ /* 0x000fe20008000000 */
[-C--:B------:R-:W-:Y:S01]  /*80c0*/  LEA.HI.X.SX32 R145, R47, R51.reuse, 0x1, P6 ;  /* 0x000000332f917211 */ /* 0x080fe200030f0eff */
[----:B------:R-:W-:Y:S01]  /*80d0*/  UMOV UR7, URZ ;  /* 0x000000ff00077c82 */ /* 0x000fe20008000000 */
[----:B------:R-:W-:-:S02]  /*80e0*/  LEA.HI.X.SX32 R141, R46, R51, 0x1, P3 ;  /* 0x000000332e8d7211 */ /* 0x000fc400018f0eff */
[----:B------:R-:W-:Y:S02]  /*80f0*/  LEA.HI.X.SX32 R137, R45, R51, 0x1, P4 ;  /* 0x000000332d897211 */ /* 0x000fe400020f0eff */
[C---:B------:R-:W-:Y:S02]  /*8100*/  IADD3 R129, P6, PT, R10.reuse, R43, RZ ;  /* 0x0000002b0a817210 */ /* 0x040fe40007fde0ff */
[C---:B------:R-:W-:Y:S02]  /*8110*/  IADD3 R125, P3, PT, R10.reuse, R42, RZ ;  /* 0x0000002a0a7d7210 */ /* 0x040fe40007f7e0ff */
[----:B------:R-:W-:Y:S02]  /*8120*/  IADD3 R121, P4, PT, R10, R41, RZ ;  /* 0x000000290a797210 */ /* 0x000fe40007f9e0ff */
[----:B------:R-:W-:Y:S02]  /*8130*/  LEA.HI.X.SX32 R133, R44, R51, 0x1, P5 ;  /* 0x000000332c857211 */ /* 0x000fe400028f0eff */
[----:B------:R-:W-:-:S02]  /*8140*/  IADD3 R117, P5, PT, R10, R40, RZ ;  /* 0x000000280a757210 */ /* 0x000fc40007fbe0ff */
[-C--:B------:R-:W-:Y:S02]  /*8150*/  LEA.HI.X.SX32 R130, R43, R51.reuse, 0x1, P6 ;  /* 0x000000332b827211 */ /* 0x080fe400030f0eff */
[-C--:B------:R-:W-:Y:S02]  /*8160*/  LEA.HI.X.SX32 R128, R42, R51.reuse, 0x1, P3 ;  /* 0x000000332a807211 */ /* 0x080fe400018f0eff */
[----:B------:R-:W-:Y:S02]  /*8170*/  LEA.HI.X.SX32 R126, R41, R51, 0x1, P4 ;  /* 0x00000033297e7211 */ /* 0x000fe400020f0eff */
[C---:B------:R-:W-:Y:S02]  /*8180*/  IADD3 R113, P6, PT, R10.reuse, R39, RZ ;  /* 0x000000270a717210 */ /* 0x040fe40007fde0ff */
[C---:B------:R-:W-:Y:S02]  /*8190*/  IADD3 R43, P3, PT, R10.reuse, R38, RZ ;  /* 0x000000260a2b7210 */ /* 0x040fe40007f7e0ff */
[----:B------:R-:W-:Y:S01]  /*81a0*/  IADD3 R45, P4, PT, R10, R37, RZ ;  /* 0x000000250a2d7210 */ /* 0x000fe20007f9e0ff */
[----:B------:R-:W-:Y:S01]  /*81b0*/  IMAD.SHL.U32 R41, R113, 0x4, RZ ;  /* 0x0000000471297824 */ /* 0x000fe200078e00ff */
[----:B------:R-:W-:-:S02]  /*81c0*/  LEA.HI.X.SX32 R42, R40, R51, 0x1, P5 ;  /* 0x00000033282a7211 */ /* 0x000fc400028f0eff */
[----:B------:R-:W-:Y:S02]  /*81d0*/  IADD3 R47, P5, PT, R10, R36, RZ ;  /* 0x000000240a2f7210 */ /* 0x000fe40007fbe0ff */
[-C--:B------:R-:W-:Y:S01]  /*81e0*/  LEA.HI.X.SX32 R44, R39, R51.reuse, 0x1, P6 ;  /* 0x00000033272c7211 */ /* 0x080fe200030f0eff */
[----:B------:R-:W-:Y:S01]  /*81f0*/  IMAD.SHL.U32 R39, R117, 0x4, RZ ;  /* 0x0000000475277824 */ /* 0x000fe200078e00ff */
[-C--:B------:R-:W-:Y:S02]  /*8200*/  LEA.HI.X.SX32 R46, R38, R51.reuse, 0x1, P3 ;  /* 0x00000033262e7211 */ /* 0x080fe400018f0eff */
[----:B------:R-:W-:Y:S01]  /*8210*/  LEA.HI.X.SX32 R48, R37, R51, 0x1, P4 ;  /* 0x0000003325307211 */ /* 0x000fe200020f0eff */
[----:B------:R-:W-:Y:S01]  /*8220*/  IMAD.SHL.U32 R37, R121, 0x4, RZ ;  /* 0x0000000479257824 */ /* 0x000fe200078e00ff */
[C---:B------:R-:W-:Y:S02]  /*8230*/  IADD3 R109, P6, PT, R10.reuse, R35, RZ ;  /* 0x000000230a6d7210 */ /* 0x040fe40007fde0ff */
[----:B------:R-:W-:-:S02]  /*8240*/  IADD3 R59, P3, PT, R10, R34, RZ ;  /* 0x000000220a3b7210 */ /* 0x000fc40007f7e0ff */
[----:B------:R-:W-:Y:S02]  /*8250*/  IADD3 R61, P4, PT, R10, R33, RZ ;  /* 0x000000210a3d7210 */ /* 0x000fe40007f9e0ff */
[-C--:B------:R-:W-:Y:S02]  /*8260*/  LEA.HI.X.SX32 R52, R36, R51.reuse, 0x1, P5 ;  /* 0x0000003324347211 */ /* 0x080fe400028f0eff */
[----:B------:R-:W-:Y:S02]  /*8270*/  IADD3 R63, P5, PT, R10, R32, RZ ;  /* 0x000000200a3f7210 */ /* 0x000fe40007fbe0ff */
[-C--:B------:R-:W-:Y:S01]  /*8280*/  LEA.HI.X.SX32 R54, R35, R51.reuse, 0x1, P6 ;  /* 0x0000003323367211 */ /* 0x080fe200030f0eff */
[----:B------:R-:W-:Y:S01]  /*8290*/  IMAD.SHL.U32 R35, R125, 0x4, RZ ;  /* 0x000000047d237824 */ /* 0x000fe200078e00ff */
[-C--:B------:R-:W-:Y:S02]  /*82a0*/  LEA.HI.X.SX32 R58, R34, R51.reuse, 0x1, P3 ;  /* 0x00000033223a7211 */ /* 0x080fe400018f0eff */
[----:B------:R-:W-:-:S02]  /*82b0*/  LEA.HI.X.SX32 R60, R33, R51, 0x1, P4 ;  /* 0x00000033213c7211 */ /* 0x000fc400020f0eff */
[C---:B------:R-:W-:Y:S02]  /*82c0*/  IADD3 R65, P6, PT, R10.reuse, R31, RZ ;  /* 0x0000001f0a417210 */ /* 0x040fe40007fde0ff */
[C---:B------:R-:W-:Y:S02]  /*82d0*/  IADD3 R105, P3, PT, R10.reuse, R30, RZ ;  /* 0x0000001e0a697210 */ /* 0x040fe40007f7e0ff */
[----:B------:R-:W-:Y:S02]  /*82e0*/  IADD3 R75, P4, PT, R10, R29, RZ ;  /* 0x0000001d0a4b7210 */ /* 0x000fe40007f9e0ff */
[-C--:B------:R-:W-:Y:S02]  /*82f0*/  LEA.HI.X.SX32 R124, R32, R51.reuse, 0x1, P5 ;  /* 0x00000033207c7211 */ /* 0x080fe400028f0eff */
[----:B------:R-:W-:Y:S01]  /*8300*/  IADD3 R77, P5, PT, R10, R28, RZ ;  /* 0x0000001c0a4d7210 */ /* 0x000fe20007fbe0ff */
[----:B------:R-:W1:Y:S01]  /*8310*/  LDC.64 R32, c[0x0][0x388] ;  /* 0x0000e200ff207b82 */ /* 0x000e620000000a00 */
[----:B------:R-:W-:-:S02]  /*8320*/  LEA.HI.X.SX32 R122, R31, R51, 0x1, P6 ;  /* 0x000000331f7a7211 */ /* 0x000fc400030f0eff */
[-C--:B------:R-:W-:Y:S02]  /*8330*/  LEA.HI.X.SX32 R74, R30, R51.reuse, 0x1, P3 ;  /* 0x000000331e4a7211 */ /* 0x080fe400018f0eff */
[----:B------:R-:W-:Y:S01]  /*8340*/  LEA.HI.X.SX32 R76, R29, R51, 0x1, P4 ;  /* 0x000000331d4c7211 */ /* 0x000fe200020f0eff */
[----:B------:R-:W-:Y:S01]  /*8350*/  IMAD R29, R70, 0x1c, RZ ;  /* 0x0000001c461d7824 */ /* 0x000fe200078e02ff */
[C---:B------:R-:W-:Y:S01]  /*8360*/  IADD3 R101, P6, PT, R10.reuse, R27, RZ ;  /* 0x0000001b0a657210 */ /* 0x040fe20007fde0ff */
[----:B------:R-:W2:Y:S01]  /*8370*/  LDC.64 R30, c[0x0][0x380] ;  /* 0x0000e000ff1e7b82 */ /* 0x000ea20000000a00 */
[C---:B------:R-:W-:Y:S02]  /*8380*/  IADD3 R81, P3, PT, R10.reuse, R26, RZ ;  /* 0x0000001a0a517210 */ /* 0x040fe40007f7e0ff */
[----:B------:R-:W-:Y:S02]  /*8390*/  IADD3 R83, P4, PT, R10, R25, RZ ;  /* 0x000000190a537210 */ /* 0x000fe40007f9e0ff */
[----:B------:R-:W-:-:S02]  /*83a0*/  LEA.HI.X.SX32 R120, R28, R51, 0x1, P5 ;  /* 0x000000331c787211 */ /* 0x000fc400028f0eff */
[----:B------:R-:W-:Y:S02]  /*83b0*/  IADD3 R85, P5, PT, R10, R24, RZ ;  /* 0x000000180a557210 */ /* 0x000fe40007fbe0ff */
[-C--:B------:R-:W-:Y:S01]  /*83c0*/  LEA.HI.X.SX32 R80, R27, R51.reuse, 0x1, P6 ;  /* 0x000000331b507211 */ /* 0x080fe200030f0eff */
[----:B------:R-:W-:Y:S01]  /*83d0*/  IMAD R27, R53, R78, RZ ;  /* 0x0000004e351b7224 */ /* 0x000fe200078e02ff */
[-C--:B------:R-:W-:Y:S02]  /*83e0*/  LEA.HI.X.SX32 R82, R26, R51.reuse, 0x1, P3 ;  /* 0x000000331a527211 */ /* 0x080fe400018f0eff */
[----:B------:R-:W-:Y:S02]  /*83f0*/  LEA.HI.X.SX32 R84, R25, R51, 0x1, P4 ;  /* 0x0000003319547211 */ /* 0x000fe400020f0eff */
[C---:B------:R-:W-:Y:S02]  /*8400*/  IADD3 R87, P6, PT, R10.reuse, R23, RZ ;  /* 0x000000170a577210 */ /* 0x040fe40007fde0ff */
[----:B------:R-:W-:-:S02]  /*8410*/  IADD3 R89, P3, PT, R10, R22, RZ ;  /* 0x000000160a597210 */ /* 0x000fc40007f7e0ff */
[----:B------:R-:W-:Y:S02]  /*8420*/  IADD3 R91, P4, PT, R10, R21, RZ ;  /* 0x000000150a5b7210 */ /* 0x000fe40007f9e0ff */
[-C--:B------:R-:W-:Y:S02]  /*8430*/  LEA.HI.X.SX32 R86, R24, R51.reuse, 0x1, P5 ;  /* 0x0000003318567211 */ /* 0x080fe400028f0eff */
[----:B------:R-:W-:Y:S01]  /*8440*/  IADD3 R93, P5, PT, R10, R20, RZ ;  /* 0x000000140a5d7210 */ /* 0x000fe20007fbe0ff */
[----:B--2---:R-:W-:Y:S01]  /*8450*/  IMAD.WIDE.U32 R24, R66, 0x1c, R30 ;  /* 0x0000001c42187825 */ /* 0x004fe200078e001e */
[-C--:B------:R-:W-:Y:S02]  /*8460*/  LEA.HI.X.SX32 R88, R23, R51.reuse, 0x1, P6 ;  /* 0x0000003317587211 */ /* 0x080fe400030f0eff */
[-C--:B------:R-:W-:Y:S01]  /*8470*/  LEA.HI.X.SX32 R90, R22, R51.reuse, 0x1, P3 ;  /* 0x00000033165a7211 */ /* 0x080fe200018f0eff */
[----:B-1----:R-:W-:Y:S01]  /*8480*/  IMAD.WIDE.U32 R22, R79, 0x1c, R32 ;  /* 0x0000001c4f167825 */ /* 0x002fe200078e0020 */
[----:B------:R-:W-:-:S02]  /*8490*/  LEA.HI.X.SX32 R92, R21, R51, 0x1, P4 ;  /* 0x00000033155c7211 */ /* 0x000fc400020f0eff */
[C---:B------:R-:W-:Y:S01]  /*84a0*/  IADD3 R95, P6, PT, R10.reuse, R19, RZ ;  /* 0x000000130a5f7210 */ /* 0x040fe20007fde0ff */
[----:B------:R-:W-:Y:S01]  /*84b0*/  IMAD.SHL.U32 R33, R129, 0x4, RZ ;  /* 0x0000000481217824 */ /* 0x000fe200078e00ff */
[C---:B------:R-:W-:Y:S01]  /*84c0*/  IADD3 R97, P3, PT, R10.reuse, R18, RZ ;  /* 0x000000120a617210 */ /* 0x040fe20007f7e0ff */
[----:B------:R-:W-:Y:S01]  /*84d0*/  IMAD.SHL.U32 R79, R101, 0x4, RZ ;  /* 0x00000004654f7824 */ /* 0x000fe200078e00ff */
[----:B------:R-:W-:Y:S01]  /*84e0*/  IADD3 R99, P4, PT, R10, R17, RZ ;  /* 0x000000110a637210 */ /* 0x000fe20007f9e0ff */
[----:B------:R-:W-:Y:S01]  /*84f0*/  IMAD.SHL.U32 R31, R132, 0x4, RZ ;  /* 0x00000004841f7824 */ /* 0x000fe200078e00ff */
[-C--:B------:R-:W-:Y:S01]  /*8500*/  LEA.HI.X.SX32 R94, R20, R51.reuse, 0x1, P5 ;  /* 0x00000033145e7211 */ /* 0x080fe200028f0eff */
[----:B------:R-:W-:Y:S01]  /*8510*/  IMAD.IADD R20, R25, 0x1, R73 ;  /* 0x0000000119147824 */ /* 0x000fe200078e0249 */
[----:B------:R-:W-:Y:S01]  /*8520*/  SHF.R.S32.HI R10, RZ, 0x1f, R12 ;  /* 0x0000001fff0a7819 */ /* 0x000fe2000001140c */
[----:B------:R-:W-:Y:S01]  /*8530*/  IMAD.SHL.U32 R73, R105, 0x4, RZ ;  /* 0x0000000469497824 */ /* 0x000fe200078e00ff */
[----:B------:R-:W-:Y:S01]  /*8540*/  IADD3 R103, P5, PT, R12, R16, RZ ;  /* 0x000000100c677210 */ /* 0x000fe20007fbe0ff */
[----:B------:R-:W-:Y:S01]  /*8550*/  IMAD.SHL.U32 R25, R138, 0x4, RZ ;  /* 0x000000048a197824 */ /* 0x000fe200078e00ff */
[----:B------:R-:W-:-:S02]  /*8560*/  LEA.HI.X.SX32 R98, R18, R51, 0x1, P3 ;  /* 0x0000003312627211 */ /* 0x000fc400018f0eff */
[----:B------:R-:W-:Y:S02]  /*8570*/  LEA.HI.X.SX32 R112, R16, R10, 0x1, P5 ;  /* 0x0000000a10707211 */ /* 0x000fe400028f0eff */
[----:B------:R-:W-:Y:S01]  /*8580*/  LEA.HI.X.SX32 R96, R19, R51, 0x1, P6 ;  /* 0x0000003313607211 */ /* 0x000fe200030f0eff */
[----:B------:R-:W-:Y:S01]  /*8590*/  IMAD R19, R56, R78, RZ ;  /* 0x0000004e38137224 */ /* 0x000fe200078e02ff */
[C---:B------:R-:W-:Y:S02]  /*85a0*/  IADD3 R111, P3, PT, R12.reuse, R14, RZ ;  /* 0x0000000e0c6f7210 */ /* 0x040fe40007f7e0ff */
[C---:B------:R-:W-:Y:S02]  /*85b0*/  IADD3 R119, P5, PT, R12.reuse, R11, RZ ;  /* 0x0000000b0c777210 */ /* 0x040fe40007fbe0ff */
[----:B------:R-:W-:Y:S02]  /*85c0*/  IADD3 R107, P6, PT, R12, R15, RZ ;  /* 0x0000000f0c6b7210 */ /* 0x000fe40007fde0ff */
[----:B------:R-:W-:Y:S01]  /*85d0*/  LEA.HI.X.SX32 R100, R17, R51, 0x1, P4 ;  /* 0x0000003311647211 */ /* 0x000fe200020f0eff */
[----:B------:R-:W-:Y:S01]  /*85e0*/  IMAD R17, R57, R78, RZ ;  /* 0x0000004e39117224 */ /* 0x000fe200078e02ff */
[-C--:B------:R-:W-:Y:S01]  /*85f0*/  LEA.HI.X.SX32 R108, R14, R10.reuse, 0x1, P3 ;  /* 0x0000000a0e6c7211 */ /* 0x080fe200018f0eff */
[----:B------:R-:W-:Y:S01]  /*8600*/  IMAD.SHL.U32 R51, R109, 0x4, RZ ;  /* 0x000000046d337824 */ /* 0x000fe200078e00ff */
[----:B------:R-:W-:-:S02]  /*8610*/  LEA.HI.X.SX32 R104, R11, R10, 0x1, P5 ;  /* 0x0000000a0b687211 */ /* 0x000fc400028f0eff */
[----:B------:R-:W-:Y:S02]  /*8620*/  SHF.R.S32.HI R21, RZ, 0x1f, R252 ;  /* 0x0000001fff157819 */ /* 0x000fe400000114fc */
[C---:B------:R-:W-:Y:S02]  /*8630*/  IADD3 R115, P4, PT, R12.reuse, R13, RZ ;  /* 0x0000000d0c737210 */ /* 0x040fe40007f9e0ff */
[----:B------:R-:W-:Y:S02]  /*8640*/  LEA.HI.X.SX32 R110, R15, R10, 0x1, P6 ;  /* 0x0000000a0f6e7211 */ /* 0x000fe400030f0eff */
[C---:B------:R-:W-:Y:S02]  /*8650*/  IADD3 R127, P3, PT, R12.reuse, R8, RZ ;  /* 0x000000080c7f7210 */ /* 0x040fe40007f7e0ff */
[C---:B------:R-:W-:Y:S02]  /*8660*/  IADD3 R135, P5, PT, R12.reuse, R7, RZ ;  /* 0x000000070c877210 */ /* 0x040fe40007fbe0ff */
[----:B------:R-:W-:-:S02]  /*8670*/  IADD3 R123, P6, PT, R12, R9, RZ ;  /* 0x000000090c7b7210 */ /* 0x000fc40007fde0ff */
[----:B------:R-:W-:Y:S01]  /*8680*/  LEA.HI R252, R21, R252, RZ, 0x5 ;  /* 0x000000fc15fc7211 */ /* 0x000fe200078f28ff */
[----:B------:R-:W-:Y:S01]  /*8690*/  IMAD R21, R55, R78, RZ ;  /* 0x0000004e37157224 */ /* 0x000fe200078e02ff */
[-C--:B------:R-:W-:Y:S02]  /*86a0*/  LEA.HI.X.SX32 R106, R13, R10.reuse, 0x1, P4 ;  /* 0x0000000a0d6a7211 */ /* 0x080fe400020f0eff */
[-C--:B------:R-:W-:Y:S02]  /*86b0*/  LEA.HI.X.SX32 R18, R8, R10.reuse, 0x1, P3 ;  /* 0x0000000a08127211 */ /* 0x080fe400018f0eff */
[----:B------:R-:W-:Y:S02]  /*86c0*/  LEA.HI.X.SX32 R16, R7, R10, 0x1, P5 ;  /* 0x0000000a07107211 */ /* 0x000fe400028f0eff */
[----:B------:R-:W-:Y:S02]  /*86d0*/  IADD3 R131, P4, PT, R12, R200, RZ ;  /* 0x000000c80c837210 */ /* 0x000fe40007f9e0ff */
[----:B------:R-:W-:-:S02]  /*86e0*/  LEA.HI.X.SX32 R102, R9, R10, 0x1, P6 ;  /* 0x0000000a09667211 */ /* 0x000fc400030f0eff */
[C---:B------:R-:W-:Y:S02]  /*86f0*/  IADD3 R143, P3, PT, R12.reuse, R5, RZ ;  /* 0x000000050c8f7210 */ /* 0x040fe40007f7e0ff */
[C---:B------:R-:W-:Y:S02]  /*8700*/  IADD3 R151, P5, PT, R12.reuse, R17, RZ ;  /* 0x000000110c977210 */ /* 0x040fe40007fbe0ff */
[----:B------:R-:W-:Y:S02]  /*8710*/  IADD3 R139, P6, PT, R12, R6, RZ ;  /* 0x000000060c8b7210 */ /* 0x000fe40007fde0ff */
[-C--:B------:R-:W-:Y:S02]  /*8720*/  LEA.HI.X.SX32 R200, R200, R10.reuse, 0x1, P4 ;  /* 0x0000000ac8c87211 */ /* 0x080fe400020f0eff */
[-C--:B------:R-:W-:Y:S02]  /*8730*/  LEA.HI.X.SX32 R8, R5, R10.reuse, 0x1, P3 ;  /* 0x0000000a05087211 */ /* 0x080fe400018f0eff */
[----:B------:R-:W-:-:S02]  /*8740*/  LEA.HI.X.SX32 R118, R17, R10, 0x1, P5 ;  /* 0x0000000a11767211 */ /* 0x000fc400028f0eff */
[----:B------:R-:W-:Y:S02]  /*8750*/  IADD3 R147, P4, PT, R12, R4, RZ ;  /* 0x000000040c937210 */ /* 0x000fe40007f9e0ff */
[----:B------:R-:W-:Y:S02]  /*8760*/  LEA.HI.X.SX32 R14, R6, R10, 0x1, P6 ;  /* 0x0000000a060e7211 */ /* 0x000fe400030f0eff */
[C---:B------:R-:W-:Y:S02]  /*8770*/  IADD3 R155, P3, PT, R12.reuse, R19, RZ ;  /* 0x000000130c9b7210 */ /* 0x040fe40007f7e0ff */
[C---:B------:R-:W-:Y:S02]  /*8780*/  IADD3 R159, P5, PT, R12.reuse, R21, RZ ;  /* 0x000000150c9f7210 */ /* 0x040fe40007fbe0ff */
[----:B------:R-:W-:Y:S02]  /*8790*/  SHF.R.S32.HI R252, RZ, 0x5, R252 ;  /* 0x00000005fffc7819 */ /* 0x000fe400000114fc */
[----:B------:R-:W-:-:S02]  /*87a0*/  IADD3 R12, P6, PT, R12, R27, RZ ;  /* 0x0000001b0c0c7210 */ /* 0x000fc40007fde0ff */
[----:B------:R-:W-:Y:S02]  /*87b0*/  SHF.L.U64.HI R42, R117, 0x2, R42 ;  /* 0x00000002752a7819 */ /* 0x000fe4000001022a */
[C---:B------:R-:W-:Y:S01]  /*87c0*/  SHF.L.U64.HI R117, R119.reuse, 0x2, R104 ;  /* 0x0000000277757819 */ /* 0x040fe20000010268 */
[----:B------:R-:W-:Y:S01]  /*87d0*/  IMAD.SHL.U32 R119, R119, 0x4, RZ ;  /* 0x0000000477777824 */ /* 0x000fe200078e00ff */
[-C--:B------:R-:W-:Y:S01]  /*87e0*/  LEA.HI.X.SX32 R6, R4, R10.reuse, 0x1, P4 ;  /* 0x0000000a04067211 */ /* 0x080fe200020f0eff */
[----:B------:R-:W-:Y:S01]  /*87f0*/  IMAD.MOV.U32 R4, RZ, RZ, RZ ;  /* 0x000000ffff047224 */ /* 0x000fe200078e00ff */
[-C--:B------:R-:W-:Y:S01]  /*8800*/  LEA.HI.X.SX32 R116, R19, R10.reuse, 0x1, P3 ;  /* 0x0000000a13747211 */ /* 0x080fe200018f0eff */
[----:B------:R-:W-:Y:S01]  /*8810*/  IMAD.SHL.U32 R163, R12, 0x4, RZ ;  /* 0x000000040ca37824 */ /* 0x000fe200078e00ff */
[-C--:B------:R-:W-:Y:S01]  /*8820*/  LEA.HI.X.SX32 R114, R21, R10.reuse, 0x1, P5 ;  /* 0x0000000a15727211 */ /* 0x080fe200028f0eff */
[----:B------:R-:W-:Y:S01]  /*8830*/  IMAD.IADD R21, R23, 0x1, R29 ;  /* 0x0000000117157824 */ /* 0x000fe200078e021d */
[----:B------:R-:W-:Y:S01]  /*8840*/  VIMNMX R104, PT, PT, R252, 0x2, !PT ;  /* 0x00000002fc687848 */ /* 0x000fe20007fe0100 */
[----:B------:R-:W-:Y:S01]  /*8850*/  IMAD.SHL.U32 R23, R140, 0x4, RZ ;  /* 0x000000048c177824 */ /* 0x000fe200078e00ff */
[----:B------:R-:W-:Y:S01]  /*8860*/  LEA.HI.X.SX32 R161, R27, R10, 0x1, P6 ;  /* 0x0000000a1ba17211 */ /* 0x000fe200030f0eff */
[----:B------:R-:W-:Y:S01]  /*8870*/  IMAD.SHL.U32 R27, R136, 0x4, RZ ;  /* 0x00000004881b7824 */ /* 0x000fe200078e00ff */
[----:B------:R-:W-:Y:S01]  /*8880*/  SHF.L.U64.HI R26, R140, 0x2, R149 ;  /* 0x000000028c1a7819 */ /* 0x000fe20000010295 */
[----:B------:R-:W-:Y:S01]  /*8890*/  IMAD.SHL.U32 R29, R134, 0x4, RZ ;  /* 0x00000004861d7824 */ /* 0x000fe200078e00ff */
[----:B------:R-:W-:Y:S01]  /*88a0*/  SHF.L.U64.HI R28, R138, 0x2, R145 ;  /* 0x000000028a1c7819 */ /* 0x000fe20000010291 */
[----:B------:R-:W-:Y:S01]  /*88b0*/  VIADD R104, R104, 0xffffffff ;  /* 0xffffffff68687836 */ /* 0x000fe20000000000 */
[----:B------:R-:W-:-:S02]  /*88c0*/  SHF.L.U64.HI R30, R136, 0x2, R141 ;  /* 0x00000002881e7819 */ /* 0x000fc4000001028d */
[----:B------:R-:W-:Y:S02]  /*88d0*/  SHF.L.U64.HI R32, R134, 0x2, R137 ;  /* 0x0000000286207819 */ /* 0x000fe40000010289 */
[----:B------:R-:W-:Y:S02]  /*88e0*/  SHF.L.U64.HI R34, R132, 0x2, R133 ;  /* 0x0000000284227819 */ /* 0x000fe40000010285 */
[----:B------:R-:W-:Y:S02]  /*88f0*/  SHF.L.U64.HI R36, R129, 0x2, R130 ;  /* 0x0000000281247819 */ /* 0x000fe40000010282 */
[----:B------:R-:W-:Y:S02]  /*8900*/  SHF.L.U64.HI R38, R125, 0x2, R128 ;  /* 0x000000027d267819 */ /* 0x000fe40000010280 */
[----:B------:R-:W-:Y:S02]  /*8910*/  SHF.L.U64.HI R40, R121, 0x2, R126 ;  /* 0x0000000279287819 */ /* 0x000fe4000001027e */
[----:B------:R-:W-:-:S02]  /*8920*/  SHF.L.U64.HI R44, R113, 0x2, R44 ;  /* 0x00000002712c7819 */ /* 0x000fc4000001022c */
[----:B------:R-:W-:Y:S02]  /*8930*/  SHF.L.U64.HI R54, R109, 0x2, R54 ;  /* 0x000000026d367819 */ /* 0x000fe40000010236 */
[----:B------:R-:W-:Y:S02]  /*8940*/  SHF.L.U64.HI R74, R105, 0x2, R74 ;  /* 0x00000002694a7819 */ /* 0x000fe4000001024a */
[----:B------:R-:W-:Y:S02]  /*8950*/  SHF.L.U64.HI R80, R101, 0x2, R80 ;  /* 0x0000000265507819 */ /* 0x000fe40000010250 */
[C---:B------:R-:W-:Y:S01]  /*8960*/  SHF.L.U64.HI R46, R43.reuse, 0x2, R46 ;  /* 0x000000022b2e7819 */ /* 0x040fe2000001022e */
[----:B------:R-:W-:Y:S01]  /*8970*/  IMAD.SHL.U32 R43, R43, 0x4, RZ ;  /* 0x000000042b2b7824 */ /* 0x000fe200078e00ff */
        /* <DEDUP_REMOVED lines=64> */
[----:B------:R-:W-:Y:S01]  /*8d80*/  SHF.L.U64.HI R161, R12, 0x2, R161 ;  /* 0x000000020ca17819 */ /* 0x000fe200000102a1 */
[----:B------:R-:W-:-:S07]  /*8d90*/  VIADD R102, R252, 0xfffffff9 ;  /* 0xfffffff9fc667836 */ /* 0x000fce0000000000 */
.L_x_10:
[----:B------:R-:W-:Y:S01]  /*8da0*/  UIADD3 UR5, UPT, UPT, UR5, 0x1, URZ ;  /* 0x0000000105057890 */ /* 0x000fe2000fffe0ff */
[----:B------:R-:W-:-:S04]  /*8db0*/  DEPBAR.LE SB0, 0xa ;  /* 0x000082800000791a */ /* 0x000fc80000000000 */
[----:B------:R-:W-:Y:S01]  /*8dc0*/  ULEA UR12, UR19, UR10, 0x3 ;  /* 0x0000000a130c7291 */ /* 0x000fe2000f8e18ff */
[----:B------:R-:W-:Y:S01]  /*8dd0*/  IMAD.U32 R4, R4, -0x80000000, RZ ;  /* 0x8000000004047824 */ /* 0x000fe200078e00ff */
[----:B------:R-:W-:Y:S02]  /*8de0*/  UISETP.GT.AND UP1, UPT, UR5, 0x6, UPT ;  /* 0x000000060500788c */ /* 0x000fe4000bf24270 */
[----:B------:R-:W-:Y:S02]  /*8df0*/  UIADD3 UR12, UPT, UPT, UR12, 0x2a000, URZ ;  /* 0x0002a0000c0c7890 */ /* 0x000fe4000fffe0ff */
[----:B------:R-:W-:Y:S01]  /*8e00*/  USEL UR5, UR5, URZ, !UP1 ;  /* 0x000000ff05057287 */ /* 0x000fe2000c800000 */
[----:B------:R-:W-:Y:S06]  /*8e10*/  BAR.SYNC.DEFER_BLOCKING 0x0 ;  /* 0x0000000000007b1d */ /* 0x000fec0000010000 */
[----:B------:R-:W-:Y:S05]  /*8e20*/  @P1 BRA `(.L_x_8) ;  /* 0x0000000000a01947 */ /* 0x000fea0003800000 */
[----:B------:R-:W-:Y:S02]  /*8e30*/  ULEA UR8, UR5, UR10, 0xd ;  /* 0x0000000a05087291 */ /* 0x000fe4000f8e68ff */
[----:B------:R-:W-:Y:S02]  /*8e40*/  ULEA UR4, UR5, UR10, 0xe ;  /* 0x0000000a05047291 */ /* 0x000fe4000f8e70ff */
[----:B------:R-:W-:Y:S02]  /*8e50*/  UIADD3 UR8, UPT, UPT, UR8, 0x1c000, URZ ;  /* 0x0001c00008087890 */ /* 0x000fe4000fffe0ff */
[----:B------:R-:W-:Y:S02]  /*8e60*/  USHF.R.U32.HI UR4, URZ, 0x4, UR4 ;  /* 0x00000004ff047899 */ /* 0x000fe40008011604 */
[----:B------:R-:W-:Y:S02]  /*8e70*/  USHF.R.U32.HI UR8, URZ, 0x4, UR8 ;  /* 0x00000004ff087899 */ /* 0x000fe40008011608 */
[----:B------:R-:W-:-:S02]  /*8e80*/  USGXT.U32 UR16, UR4, 0xe ;  /* 0x0000000e0410789a */ /* 0x000fc40008000000 */
[----:B------:R-:W-:Y:S02]  /*8e90*/  USGXT.U32 UR14, UR8, 0xe ;  /* 0x0000000e080e789a */ /* 0x000fe40008000000 */
[----:B------:R-:W-:Y:S01]  /*8ea0*/  UIADD3 UR26, UP2, UPT, UR16, 0x2, URZ ;  /* 0x00000002101a7890 */ /* 0x000fe2000ff5e0ff */
[----:B------:R-:W-:Y:S01]  /*8eb0*/  UMOV UR8, URZ ;  /* 0x000000ff00087c82 */ /* 0x000fe20008000000 */
[----:B------:R-:W-:Y:S01]  /*8ec0*/  UIADD3 UR24, UP1, UPT, UR14, 0x2, URZ ;  /* 0x000000020e187890 */ /* 0x000fe2000ff3e0ff */
[----:B------:R-:W-:Y:S01]  /*8ed0*/  UMOV UR4, URZ ;  /* 0x000000ff00047c82 */ /* 0x000fe20008000000 */
[----:B------:R-:W-:Y:S02]  /*8ee0*/  UIADD3.X UR27, UPT, UPT, UR8, 0x40004040, URZ, UP2, !UPT ;  /* 0x40004040081b7890 */ /* 0x000fe400097fe4ff */
[----:B------:R-:W-:Y:S01]  /*8ef0*/  UIADD3 UR28, UP3, UPT, UR26, 0x2, URZ ;  /* 0x000000021a1c7890 */ /* 0x000fe2000ff7e0ff */
[----:B------:R-:W-:Y:S01]  /*8f00*/  UMOV UR8, UR12 ;  /* 0x0000000c00087c82 */ /* 0x000fe20008000000 */
[----:B------:R-:W-:Y:S01]  /*8f10*/  UMOV UR9, URZ ;  /* 0x000000ff00097c82 */ /* 0x000fe20008000000 */
[----:B------:R-:W-:-:S02]  /*8f20*/  UIADD3.X UR25, UPT, UPT, UR4, 0x40004040, URZ, UP1, !UPT ;  /* 0x4000404004197890 */ /* 0x000fc40008ffe4ff */
[----:B------:R-:W-:Y:S01]  /*8f30*/  UIADD3.X UR29, UPT, UPT, UR27, URZ, URZ, UP3, !UPT ;  /* 0x000000ff1b1d7290 */ /* 0x000fe20009ffe4ff */
[----:B------:R-:W-:Y:S01]  /*8f40*/  UMOV UR4, UR8 ;  /* 0x0000000800047c82 */ /* 0x000fe20008000000 */
[----:B------:R-:W-:Y:S02]  /*8f50*/  UIADD3 UR8, UP1, UPT, UR24, 0x2, URZ ;  /* 0x0000000218087890 */ /* 0x000fe4000ff3e0ff */
[----:B------:R-:W-:Y:S02]  /*8f60*/  UIADD3 UR32, UP2, UPT, UR26, 0x4, URZ ;  /* 0x000000041a207890 */ /* 0x000fe4000ff5e0ff */
[----:B------:R-:W-:Y:S02]  /*8f70*/  UIADD3 UR30, UP3, UPT, UR24, 0x4, URZ ;  /* 0x00000004181e7890 */ /* 0x000fe4000ff7e0ff */
[----:B------:R-:W-:Y:S02]  /*8f80*/  UIADD3.X UR9, UPT, UPT, UR25, URZ, URZ, UP1, !UPT ;  /* 0x000000ff19097290 */ /* 0x000fe40008ffe4ff */
[----:B------:R-:W-:-:S02]  /*8f90*/  UIADD3.X UR33, UPT, UPT, UR27, URZ, URZ, UP2, !UPT ;  /* 0x000000ff1b217290 */ /* 0x000fc400097fe4ff */
[----:B------:R-:W-:Y:S01]  /*8fa0*/  UIADD3.X UR31, UPT, UPT, UR25, URZ, URZ, UP3, !UPT ;  /* 0x000000ff191f7290 */ /* 0x000fe20009ffe4ff */
[----:B------:R-:W-:Y:S01]  /*8fb0*/  UMOV UR34, 0x0 ;  /* 0x0000000000227882 */ /* 0x000fe20000000000 */
[----:B------:R-:W-:Y:S01]  /*8fc0*/  UMOV UR35, 0x4200910 ;  /* 0x0420091000237882 */ /* 0x000fe20000000000 */
[----:B------:R-:W-:Y:S01]  /*8fd0*/  UMOV UR17, 0x40004040 ;  /* 0x4000404000117882 */ /* 0x000fe20000000000 */
[----:B------:R-:W-:Y:S01]  /*8fe0*/  UMOV UR15, 0x40004040 ;  /* 0x40004040000f7882 */ /* 0x000fe20000000000 */
[----:B------:R-:W-:Y:S01]  /*8ff0*/  UMOV UR36, 0x0 ;  /* 0x0000000000247882 */ /* 0x000fe20000000000 */
[----:B------:R-:W-:Y:S01]  /*9000*/  UMOV UR37, 0x4200910 ;  /* 0x0420091000257882 */ /* 0x000fe20000000000 */
[----:B------:R-:W-:Y:S01]  /*9010*/  UMOV UR38, 0x0 ;  /* 0x0000000000267882 */ /* 0x000fe20000000000 */
[----:B------:R-:W-:Y:S01]  /*9020*/  UMOV UR39, 0x4200910 ;  /* 0x0420091000277882 */ /* 0x000fe20000000000 */
[----:B------:R1:W-:Y:S01]  /*9030*/  UTCHMMA gdesc[UR14], gdesc[UR16], tmem[UR21], tmem[UR34], idesc[UR35], UPT ;  /* 0x00ff22100e0075ea */ /* 0x0003e2000b800015 */
[----:B------:R-:W-:Y:S01]  /*9040*/  UMOV UR40, 0x0 ;  /* 0x0000000000287882 */ /* 0x000fe20000000000 */
[----:B------:R-:W-:Y:S01]  /*9050*/  UMOV UR41, 0x4200910 ;  /* 0x0420091000297882 */ /* 0x000fe20000000000 */
[----:B------:R1:W-:Y:S01]  /*9060*/  UTCHMMA gdesc[UR24], gdesc[UR26], tmem[UR21], tmem[UR36], idesc[UR37], UPT ;  /* 0x00ff241a180075ea */ /* 0x0003e2000b800015 */
[----:B------:R1:W-:Y:S01]  /*9070*/  UTCHMMA gdesc[UR8], gdesc[UR28], tmem[UR21], tmem[UR38], idesc[UR39], UPT ;  /* 0x00ff261c080075ea */ /* 0x0003e2000b800015 */
[----:B------:R1:W-:Y:S01]  /*9080*/  UTCHMMA gdesc[UR30], gdesc[UR32], tmem[UR21], tmem[UR40], idesc[UR41], UPT ;  /* 0x00ff28201e0075ea */ /* 0x0003e2000b800015 */
[----:B------:R1:W-:Y:S01]  /*9090*/  UTCBAR [UR4], URZ ;  /* 0x000000ff040073e9 */ /* 0x0003e200080000ff */
[----:B------:R-:W-:Y:S01]  /*90a0*/  NOP ;  /* 0x0000000000007918 */ /* 0x000fe20000000000 */
.L_x_8:
[----:B------:R-:W2:Y:S01]  /*90b0*/  SYNCS.PHASECHK.TRANS64.TRYWAIT P4, [UR18], R4 ;  /* 0x00000004ff0075a7 */ /* 0x000ea20008081112 */
[----:B------:R-:W-:Y:S01]  /*90c0*/  ISETP.LE.AND P3, PT, R102, UR7, PT ;  /* 0x0000000766007c0c */ /* 0x000fe2000bf63270 */
[----:B-1----:R-:W-:Y:S01]  /*90d0*/  UMOV UR4, UR6 ;  /* 0x0000000600047c82 */ /* 0x002fe20008000000 */
[----:B--2---:R-:W-:Y:S11]  /*90e0*/  @!P4 BRA `(.L_x_9) ;  /* 0x0000003000c4c947 */ /* 0x004ff60003800000 */
.L_x_16:
[----:B------:R-:W-:Y:S01]  /*90f0*/  BAR.SYNC.DEFER_BLOCKING 0x0 ;  /* 0x0000000000007b1d */ /* 0x000fe20000010000 */
[----:B------:R-:W-:Y:S01]  /*9100*/  ISETP.GE.AND P4, PT, R3, UR13, PT ;  /* 0x0000000d03007c0c */ /* 0x000fe2000bf86270 */
[----:B------:R-:W-:Y:S01]  /*9110*/  UIADD3 UR20, UPT, UPT, UR20, 0x1, URZ ;  /* 0x0000000114147890 */ /* 0x000fe2000fffe0ff */
[----:B------:R-:W-:Y:S01]  /*9120*/  ISETP.GE.AND P6, PT, R214, UR13, PT ;  /* 0x0000000dd6007c0c */ /* 0x000fe2000bfc6270 */
[----:B------:R-:W-:Y:S01]  /*9130*/  UIADD3 UR7, UPT, UPT, UR7, 0x1, URZ ;  /* 0x0000000107077890 */ /* 0x000fe2000fffe0ff */
[----:B------:R-:W-:Y:S01]  /*9140*/  SEL R4, RZ, 0x4, P4 ;  /* 0x00000004ff047807 */ /* 0x000fe20002000000 */
[----:B------:R-:W-:Y:S01]  /*9150*/  UISETP.GT.AND UP1, UPT, UR20, 0x6, UPT ;  /* 0x000000061400788c */ /* 0x000fe2000bf24270 */
[----:B------:R-:W-:Y:S01]  /*9160*/  ISETP.GE.AND P4, PT, R220, UR13, PT ;  /* 0x0000000ddc007c0c */ /* 0x000fe2000bf86270 */
[----:B------:R-:W-:Y:S01]  /*9170*/  UIADD3 UR19, UPT, UPT, UR19, 0x1, URZ ;  /* 0x0000000113137890 */ /* 0x000fe2000fffe0ff */
[----:B------:R-:W-:Y:S01]  /*9180*/  SEL R4, R4, RZ, !P3 ;  /* 0x000000ff04047207 */ /* 0x000fe20005800000 */
[----:B------:R-:W-:Y:S01]  /*9190*/  USEL UR20, UR20, URZ, !UP1 ;  /* 0x000000ff14147287 */ /* 0x000fe2000c800000 */
[----:B------:R-:W-:Y:S01]  /*91a0*/  SEL R5, RZ, 0x4, P4 ;  /* 0x00000004ff057807 */ /* 0x000fe20002000000 */
[----:B------:R-:W-:Y:S01]  /*91b0*/  UISETP.GT.AND UP1, UPT, UR19, 0x1, UPT ;  /* 0x000000011300788c */ /* 0x000fe2000bf24270 */
[----:B------:R-:W-:Y:S01]  /*91c0*/  ISETP.NE.U32.AND P5, PT, R4, RZ, PT ;  /* 0x000000ff0400720c */ /* 0x000fe20003fa5070 */
[----:B------:R-:W-:Y:S01]  /*91d0*/  ULEA UR6, UR20, UR10, 0xd ;  /* 0x0000000a14067291 */ /* 0x000fe2000f8e68ff */
[----:B------:R-:W-:Y:S01]  /*91e0*/  IADD3 R4, P4, PT, R24, R147, RZ ;  /* 0x0000009318047210 */ /* 0x000fe20007f9e0ff */
[----:B------:R-:W-:Y:S01]  /*91f0*/  USEL UR19, UR19, URZ, !UP1 ;  /* 0x000000ff13137287 */ /* 0x000fe2000c800000 */
[----:B------:R-:W-:Y:S01]  /*9200*/  SEL R6, R5, RZ, !P3 ;  /* 0x000000ff05067207 */ /* 0x000fe20005800000 */
[----:B------:R-:W-:Y:S01]  /*9210*/  UMOV UR18, UR12 ;  /* 0x0000000c00127c82 */ /* 0x000fe20008000000 */
[----:B------:R-:W-:Y:S01]  /*9220*/  SEL R7, RZ, 0x4, P6 ;  /* 0x00000004ff077807 */ /* 0x000fe20003000000 */
[----:B------:R-:W-:Y:S01]  /*9230*/  IMAD.X R5, R20, 0x1, R145, P4 ;  /* 0x0000000114057824 */ /* 0x000fe200020e0691 */
[----:B------:R-:W-:Y:S01]  /*9240*/  ISETP.NE.U32.AND P4, PT, R6, RZ, PT ;  /* 0x000000ff0600720c */ /* 0x000fe20003f85070 */
[----:B------:R-:W-:Y:S01]  /*9250*/  VIADD R11, R50, UR6 ;  /* 0x00000006320b7c36 */ /* 0x000fe20008000000 */
[----:B------:R-:W-:Y:S01]  /*9260*/  SEL R8, R7, RZ, !P3 ;  /* 0x000000ff07087207 */ /* 0x000fe20005800000 */
[----:B------:R-:W-:Y:S01]  /*9270*/  VIADD R13, R247, UR6 ;  /* 0x00000006f70d7c36 */ /* 0x000fe20008000000 */
[----:B------:R-:W-:Y:S01]  /*9280*/  ISETP.GE.AND P6, PT, R206, UR13, PT ;  /* 0x0000000dce007c0c */ /* 0x000fe2000bfc6270 */
[----:B------:R-:W-:Y:S01]  /*9290*/  VIADD R15, R243, UR6 ;  /* 0x00000006f30f7c36 */ /* 0x000fe20008000000 */
[----:B------:R-:W-:Y:S01]  /*92a0*/  @!PT LDS RZ, [RZ] ;  /* 0x00000000fffff984 */ /* 0x000fe20000000800 */
[----:B------:R-:W-:Y:S01]  /*92b0*/  @!PT LDS RZ, [RZ] ;  /* 0x00000000fffff984 */ /* 0x000fe20000000800 */
[----:B------:R-:W-:Y:S01]  /*92c0*/  @!PT LDS RZ, [RZ] ;  /* 0x00000000fffff984 */ /* 0x000fe20000000800 */
[----:B------:R1:W-:Y:S01]  /*92d0*/  LDGSTS.E [R11+0x1c000], desc[UR22][R4.64], P5 ;  /* 0x1c000000040b7fae */ /* 0x0003e2000a9a1016 */
[----:B------:R-:W-:Y:S01]  /*92e0*/  IADD3 R6, P5, PT, R24, R143, RZ ;  /* 0x0000008f18067210 */ /* 0x000fe20007fbe0ff */
[----:B------:R-:W-:Y:S01]  /*92f0*/  VIADD R17, R241, UR6 ;  /* 0x00000006f1117c36 */ /* 0x000fe20008000000 */
[----:B------:R-:W-:Y:S01]  /*9300*/  SEL R9, RZ, 0x4, P6 ;  /* 0x00000004ff097807 */ /* 0x000fe20003000000 */
[----:B------:R-:W-:Y:S01]  /*9310*/  VIADD R19, R239, UR6 ;  /* 0x00000006ef137c36 */ /* 0x000fe20008000000 */
[----:B------:R-:W-:Y:S01]  /*9320*/  ISETP.GE.AND P6, PT, R204, UR13, PT ;  /* 0x0000000dcc007c0c */ /* 0x000fe2000bfc6270 */
[----:B------:R-:W-:Y:S01]  /*9330*/  IMAD.X R7, R20, 0x1, R141, P5 ;  /* 0x0000000114077824 */ /* 0x000fe200028e068d */
[----:B------:R-:W-:-:S02]  /*9340*/  ISETP.NE.U32.AND P5, PT, R8, RZ, PT ;  /* 0x000000ff0800720c */ /* 0x000fc40003fa5070 */
[----:B------:R-:W-:Y:S02]  /*9350*/  SEL R10, R9, RZ, !P3 ;  /* 0x000000ff090a7207 */ /* 0x000fe40005800000 */
[----:B------:R2:W-:Y:S01]  /*9360*/  LDGSTS.E [R11+0x1c008], desc[UR22][R6.64], P4 ;  /* 0x1c008000060b7fae */ /* 0x0005e2000a1a1016 */
[----:B------:R-:W-:Y:S02]  /*9370*/  IADD3 R8, P4, PT, R24, R139, RZ ;  /* 0x0000008b18087210 */ /* 0x000fe40007f9e0ff */
[----:B-1----:R-:W-:Y:S02]  /*9380*/  SEL R5, RZ, 0x4, P6 ;  /* 0x00000004ff057807 */ /* 0x002fe40003000000 */
[----:B------:R-:W-:Y:S01]  /*9390*/  ISETP.GE.AND P6, PT, R49, UR13, PT ;  /* 0x0000000d31007c0c */ /* 0x000fe2000bfc6270 */
[----:B------:R-:W-:Y:S01]  /*93a0*/  IMAD.X R9, R20, 0x1, R137, P4 ;  /* 0x0000000114097824 */ /* 0x000fe200020e0689 */
[----:B------:R-:W-:-:S04]  /*93b0*/  ISETP.NE.U32.AND P4, PT, R10, RZ, PT ;  /* 0x000000ff0a00720c */ /* 0x000fc80003f85070 */
[----:B------:R1:W-:Y:S01]  /*93c0*/  LDGSTS.E [R13+0x1c000], desc[UR22][R8.64], P5 ;  /* 0x1c000000080d7fae */ /* 0x0003e2000a9a1016 */
[----:B------:R-:W-:Y:S01]  /*93d0*/  IADD3 R4, P5, PT, R24, R135, RZ ;  /* 0x0000008718047210 */ /* 0x000fe20007fbe0ff */
[----:B--2---:R-:W-:Y:S01]  /*93e0*/  VIADD R11, R245, UR6 ;  /* 0x00000006f50b7c36 */ /* 0x004fe20008000000 */
[----:B------:R-:W-:Y:S02]  /*93f0*/  SEL R6, R5, RZ, !P3 ;  /* 0x000000ff05067207 */ /* 0x000fe40005800000 */
[----:B------:R-:W-:Y:S01]  /*9400*/  SEL R7, RZ, 0x4, P6 ;  /* 0x00000004ff077807 */ /* 0x000fe20003000000 */
[----:B------:R-:W-:Y:S01]  /*9410*/  IMAD.X R5, R20, 0x1, R133, P5 ;  /* 0x0000000114057824 */ /* 0x000fe200028e0685 */
[----:B------:R-:W-:Y:S02]  /*9420*/  ISETP.NE.U32.AND P5, PT, R6, RZ, PT ;  /* 0x000000ff0600720c */ /* 0x000fe40003fa5070 */
[----:B------:R-:W-:Y:S02]  /*9430*/  SEL R10, R7, RZ, !P3 ;  /* 0x000000ff070a7207 */ /* 0x000fe40005800000 */
[----:B------:R2:W-:Y:S01]  /*9440*/  LDGSTS.E [R13+0x1c008], desc[UR22][R4.64], P4 ;  /* 0x1c008000040d7fae */ /* 0x0005e2000a1a1016 */
[----:B------:R-:W-:-:S02]  /*9450*/  IADD3 R6, P4, PT, R24, R131, RZ ;  /* 0x0000008318067210 */ /* 0x000fc40007f9e0ff */
[----:B------:R-:W-:-:S03]  /*9460*/  ISETP.GE.AND P6, PT, R232, UR13, PT ;  /* 0x0000000de8007c0c */ /* 0x000fc6000bfc6270 */
[----:B------:R-:W-:Y:S01]  /*9470*/  IMAD.X R7, R20, 0x1, R129, P4 ;  /* 0x0000000114077824 */ /* 0x000fe200020e0681 */
[----:B------:R-:W-:Y:S02]  /*9480*/  ISETP.NE.U32.AND P4, PT, R10, RZ, PT ;  /* 0x000000ff0a00720c */ /* 0x000fe40003f85070 */
[----:B-1----:R-:W-:Y:S02]  /*9490*/  SEL R9, RZ, 0x4, P6 ;  /* 0x00000004ff097807 */ /* 0x002fe40003000000 */
[----:B------:R1:W-:Y:S01]  /*94a0*/  LDGSTS.E [R11+0x1c000], desc[UR22][R6.64], P5 ;  /* 0x1c000000060b7fae */ /* 0x0003e2000a9a1016 */
[----:B------:R-:W-:Y:S02]  /*94b0*/  IADD3 R8, P5, PT, R24, R127, RZ ;  /* 0x0000007f18087210 */ /* 0x000fe40007fbe0ff */
[----:B--2---:R-:W-:Y:S02]  /*94c0*/  SEL R4, R9, RZ, !P3 ;  /* 0x000000ff09047207 */ /* 0x004fe40005800000 */
[----:B------:R-:W-:Y:S01]  /*94d0*/  ISETP.GE.AND P6, PT, R231, UR13, PT ;  /* 0x0000000de7007c0c */ /* 0x000fe2000bfc6270 */
[----:B------:R-:W-:Y:S01]  /*94e0*/  IMAD.X R9, R20, 0x1, R125, P5 ;  /* 0x0000000114097824 */ /* 0x000fe200028e067d */
[----:B------:R-:W-:-:S02]  /*94f0*/  ISETP.NE.U32.AND P5, PT, R4, RZ, PT ;  /* 0x000000ff0400720c */ /* 0x000fc40003fa5070 */
[----:B------:R-:W-:Y:S02]  /*9500*/  SEL R5, RZ, 0x4, P6 ;  /* 0x00000004ff057807 */ /* 0x000fe40003000000 */
[----:B------:R2:W-:Y:S01]  /*9510*/  LDGSTS.E [R11+0x1c008], desc[UR22][R8.64], P4 ;  /* 0x1c008000080b7fae */ /* 0x0005e2000a1a1016 */
[----:B------:R-:W-:Y:S02]  /*9520*/  IADD3 R4, P4, PT, R24, R123, RZ ;  /* 0x0000007b18047210 */ /* 0x000fe40007f9e0ff */
[----:B------:R-:W-:Y:S02]  /*9530*/  SEL R10, R5, RZ, !P3 ;  /* 0x000000ff050a7207 */ /* 0x000fe40005800000 */
[----:B------:R-:W-:Y:S01]  /*9540*/  ISETP.GE.AND P6, PT, R228, UR13, PT ;  /* 0x0000000de4007c0c */ /* 0x000fe2000bfc6270 */
[----:B------:R-:W-:Y:S01]  /*9550*/  IMAD.X R5, R20, 0x1, R121, P4 ;  /* 0x0000000114057824 */ /* 0x000fe200020e0679 */
[----:B------:R-:W-:Y:S02]  /*9560*/  ISETP.NE.U32.AND P4, PT, R10, RZ, PT ;  /* 0x000000ff0a00720c */ /* 0x000fe40003f85070 */
[----:B-1----:R-:W-:-:S02]  /*9570*/  SEL R7, RZ, 0x4, P6 ;  /* 0x00000004ff077807 */ /* 0x002fc40003000000 */
[----:B------:R1:W-:Y:S01]  /*9580*/  LDGSTS.E [R15+0x1c000], desc[UR22][R4.64], P5 ;  /* 0x1c000000040f7fae */ /* 0x0003e2000a9a1016 */
[----:B------:R-:W-:Y:S02]  /*9590*/  IADD3 R6, P5, PT, R24, R119, RZ ;  /* 0x0000007718067210 */ /* 0x000fe40007fbe0ff */
[----:B--2---:R-:W-:Y:S02]  /*95a0*/  SEL R8, R7, RZ, !P3 ;  /* 0x000000ff07087207 */ /* 0x004fe40005800000 */
[----:B------:R-:W-:Y:S01]  /*95b0*/  ISETP.GE.AND P6, PT, R227, UR13, PT ;  /* 0x0000000de3007c0c */ /* 0x000fe2000bfc6270 */
[----:B------:R-:W-:Y:S01]  /*95c0*/  IMAD.X R7, R20, 0x1, R117, P5 ;  /* 0x0000000114077824 */ /* 0x000fe200028e0675 */
[----:B------:R-:W-:Y:S02]  /*95d0*/  ISETP.NE.U32.AND P5, PT, R8, RZ, PT ;  /* 0x000000ff0800720c */ /* 0x000fe40003fa5070 */
[----:B------:R-:W-:Y:S02]  /*95e0*/  SEL R9, RZ, 0x4, P6 ;  /* 0x00000004ff097807 */ /* 0x000fe40003000000 */
[----:B------:R2:W-:Y:S01]  /*95f0*/  LDGSTS.E [R15+0x1c008], desc[UR22][R6.64], P4 ;  /* 0x1c008000060f7fae */ /* 0x0005e2000a1a1016 */
[----:B------:R-:W-:-:S02]  /*9600*/  IADD3 R8, P4, PT, R24, R115, RZ ;  /* 0x0000007318087210 */ /* 0x000fc40007f9e0ff */
[----:B------:R-:W-:Y:S02]  /*9610*/  SEL R10, R9, RZ, !P3 ;  /* 0x000000ff090a7207 */ /* 0x000fe40005800000 */
[----:B------:R-:W-:Y:S01]  /*9620*/  ISETP.GE.AND P6, PT, R224, UR13, PT ;  /* 0x0000000de0007c0c */ /* 0x000fe2000bfc6270 */
[----:B------:R-:W-:Y:S01]  /*9630*/  IMAD.X R9, R20, 0x1, R113, P4 ;  /* 0x0000000114097824 */ /* 0x000fe200020e0671 */
[----:B------:R-:W-:Y:S02]  /*9640*/  ISETP.NE.U32.AND P4, PT, R10, RZ, PT ;  /* 0x000000ff0a00720c */ /* 0x000fe40003f85070 */
[----:B-1----:R-:W-:Y:S02]  /*9650*/  SEL R4, RZ, 0x4, P6 ;  /* 0x00000004ff047807 */ /* 0x002fe40003000000 */
[----:B------:R1:W-:Y:S01]  /*9660*/  LDGSTS.E [R17+0x1c000], desc[UR22][R8.64], P5 ;  /* 0x1c00000008117fae */ /* 0x0003e2000a9a1016 */
[----:B------:R-:W-:Y:S01]  /*9670*/  IADD3 R12, P5, PT, R24, R111, RZ ;  /* 0x0000006f180c7210 */ /* 0x000fe20007fbe0ff */
[----:B--2---:R-:W-:Y:S01]  /*9680*/  VIADD R15, R240, UR6 ;  /* 0x00000006f00f7c36 */ /* 0x004fe20008000000 */
[----:B------:R-:W-:-:S02]  /*9690*/  SEL R4, R4, RZ, !P3 ;  /* 0x000000ff04047207 */ /* 0x000fc40005800000 */
[----:B------:R-:W-:Y:S01]  /*96a0*/  ISETP.GE.AND P6, PT, R223, UR13, PT ;  /* 0x0000000ddf007c0c */ /* 0x000fe2000bfc6270 */
[----:B------:R-:W-:Y:S01]  /*96b0*/  IMAD.X R13, R20, 0x1, R109, P5 ;  /* 0x00000001140d7824 */ /* 0x000fe200028e066d */
[----:B------:R-:W-:Y:S02]  /*96c0*/  ISETP.NE.U32.AND P5, PT, R4, RZ, PT ;  /* 0x000000ff0400720c */ /* 0x000fe40003fa5070 */
[----:B------:R-:W-:Y:S02]  /*96d0*/  SEL R4, RZ, 0x4, P6 ;  /* 0x00000004ff047807 */ /* 0x000fe40003000000 */
[----:B------:R2:W-:Y:S01]  /*96e0*/  LDGSTS.E [R17+0x1c008], desc[UR22][R12.64], P4 ;  /* 0x1c0080000c117fae */ /* 0x0005e2000a1a1016 */
[----:B------:R-:W-:Y:S02]  /*96f0*/  IADD3 R10, P6, PT, R24, R107, RZ ;  /* 0x0000006b180a7210 */ /* 0x000fe40007fde0ff */
[----:B------:R-:W-:Y:S02]  /*9700*/  ISETP.GE.AND P4, PT, R53, UR13, PT ;  /* 0x0000000d35007c0c */ /* 0x000fe4000bf86270 */
[----:B------:R-:W-:Y:S01]  /*9710*/  SEL R4, R4, RZ, !P3 ;  /* 0x000000ff04047207 */ /* 0x000fe20005800000 */
[----:B------:R-:W-:Y:S01]  /*9720*/  IMAD.X R11, R20, 0x1, R105, P6 ;  /* 0x00000001140b7824 */ /* 0x000fe200030e0669 */
[----:B------:R-:W-:-:S02]  /*9730*/  SEL R5, RZ, 0x4, P4 ;  /* 0x00000004ff057807 */ /* 0x000fc40002000000 */
[----:B------:R-:W-:Y:S02]  /*9740*/  ISETP.NE.U32.AND P6, PT, R4, RZ, PT ;  /* 0x000000ff0400720c */ /* 0x000fe40003fc5070 */
[----:B------:R-:W-:Y:S01]  /*9750*/  IADD3 R4, P4, PT, R24, R103, RZ ;  /* 0x0000006718047210 */ /* 0x000fe20007f9e0ff */
[----:B------:R-:W-:Y:S01]  /*9760*/  LDGSTS.E [R15+0x1c000], desc[UR22][R10.64], P5 ;  /* 0x1c0000000a0f7fae */ /* 0x000fe2000a9a1016 */
[----:B------:R-:W-:-:S03]  /*9770*/  SEL R6, R5, RZ, !P3 ;  /* 0x000000ff05067207 */ /* 0x000fc60005800000 */
[----:B------:R-:W-:Y:S01]  /*9780*/  IMAD.X R5, R20, 0x1, R101, P4 ;  /* 0x0000000114057824 */ /* 0x000fe200020e0665 */
[----:B------:R-:W-:Y:S02]  /*9790*/  ISETP.NE.U32.AND P4, PT, R6, RZ, PT ;  /* 0x000000ff0600720c */ /* 0x000fe40003f85070 */
[----:B------:R-:W-:-:S03]  /*97a0*/  IADD3 R6, P5, PT, R24, R163, RZ ;  /* 0x000000a318067210 */ /* 0x000fc60007fbe0ff */
[----:B------:R3:W-:Y:S01]  /*97b0*/  LDGSTS.E [R15+0x1c008], desc[UR22][R4.64], P6 ;  /* 0x1c008000040f7fae */ /* 0x0007e2000b1a1016 */
[----:B------:R-:W-:Y:S01]  /*97c0*/  ISETP.GE.AND P6, PT, R55, UR13, PT ;  /* 0x0000000d37007c0c */ /* 0x000fe2000bfc6270 */
[----:B------:R-:W-:Y:S01]  /*97d0*/  IMAD.X R7, R20, 0x1, R161, P5 ;  /* 0x0000000114077824 */ /* 0x000fe200028e06a1 */
[----:B-1----:R-:W-:Y:S02]  /*97e0*/  IADD3 R8, P5, PT, R24, R159, RZ ;  /* 0x0000009f18087210 */ /* 0x002fe40007fbe0ff */
[----:B--2---:R-:W-:-:S03]  /*97f0*/  SEL R12, RZ, 0x4, P6 ;  /* 0x00000004ff0c7807 */ /* 0x004fc60003000000 */
[----:B------:R1:W-:Y:S01]  /*9800*/  LDGSTS.E [R19+0x1c000], desc[UR22][R6.64], P4 ;  /* 0x1c00000006137fae */ /* 0x0003e2000a1a1016 */
[----:B------:R-:W-:Y:S01]  /*9810*/  ISETP.GE.AND P4, PT, R56, UR13, PT ;  /* 0x0000000d38007c0c */ /* 0x000fe2000bf86270 */
[----:B------:R-:W-:Y:S01]  /*9820*/  IMAD.X R9, R20, 0x1, R157, P5 ;  /* 0x0000000114097824 */ /* 0x000fe200028e069d */
[----:B------:R-:W-:Y:S01]  /*9830*/  SEL R12, R12, RZ, !P3 ;  /* 0x000000ff0c0c7207 */ /* 0x000fe20005800000 */
[----:B---3--:R-:W-:Y:S01]  /*9840*/  VIADD R15, R236, UR6 ;  /* 0x00000006ec0f7c36 */ /* 0x008fe20008000000 */
[----:B------:R-:W-:Y:S01]  /*9850*/  SEL R4, RZ, 0x4, P4 ;  /* 0x00000004ff047807 */ /* 0x000fe20002000000 */
[----:B------:R-:W-:Y:S01]  /*9860*/  ULEA UR6, UR20, UR10, 0xe ;  /* 0x0000000a14067291 */ /* 0x000fe2000f8e70ff */
[----:B------:R-:W-:Y:S02]  /*9870*/  ISETP.GE.AND P4, PT, R57, UR13, PT ;  /* 0x0000000d39007c0c */ /* 0x000fe4000bf86270 */
[----:B------:R-:W-:Y:S02]  /*9880*/  IADD3 R10, P5, PT, R24, R155, RZ ;  /* 0x0000009b180a7210 */ /* 0x000fe40007fbe0ff */
[----:B------:R-:W-:Y:S01]  /*9890*/  ISETP.NE.U32.AND P6, PT, R12, RZ, PT ;  /* 0x000000ff0c00720c */ /* 0x000fe20003fc5070 */
[----:B------:R-:W-:Y:S01]  /*98a0*/  VIADD R165, R62, UR6 ;  /* 0x000000063ea57c36 */ /* 0x000fe20008000000 */
[----:B------:R-:W-:Y:S01]  /*98b0*/  SEL R4, R4, RZ, !P3 ;  /* 0x000000ff04047207 */ /* 0x000fe20005800000 */
[----:B------:R-:W-:Y:S01]  /*98c0*/  IMAD.X R11, R20, 0x1, R153, P5 ;  /* 0x00000001140b7824 */ /* 0x000fe200028e0699 */
[----:B------:R-:W-:Y:S01]  /*98d0*/  SEL R5, RZ, 0x4, P4 ;  /* 0x00000004ff057807 */ /* 0x000fe20002000000 */
[----:B------:R-:W-:Y:S01]  /*98e0*/  VIADD R167, R64, UR6 ;  /* 0x0000000640a77c36 */ /* 0x000fe20008000000 */
[----:B------:R-:W-:Y:S01]  /*98f0*/  ISETP.GE.AND P4, PT, R249, UR13, PT ;  /* 0x0000000df9007c0c */ /* 0x000fe2000bf86270 */
[----:B------:R-:W-:Y:S01]  /*9900*/  USEL UR6, URZ, 0x1, !UP1 ;  /* 0x00000001ff067887 */ /* 0x000fe2000c800000 */
[----:B------:R-:W-:Y:S01]  /*9910*/  ISETP.NE.U32.AND P5, PT, R4, RZ, PT ;  /* 0x000000ff0400720c */ /* 0x000fe20003fa5070 */
[----:B------:R-:W-:Y:S01]  /*9920*/  UIADD3 UR13, UPT, UPT, UR13, -0x20, URZ ;  /* 0xffffffe00d0d7890 */ /* 0x000fe2000fffe0ff */
[----:B------:R-:W-:Y:S01]  /*9930*/  SEL R5, R5, RZ, !P3 ;  /* 0x000000ff05057207 */ /* 0x000fe20005800000 */
[----:B------:R-:W-:Y:S01]  /*9940*/  ULOP3.LUT UR6, UR4, UR6, URZ, 0x3c, !UPT ;  /* 0x0000000604067292 */ /* 0x000fe2000f8e3cff */
[----:B------:R-:W-:Y:S01]  /*9950*/  SEL R4, RZ, 0x4, P4 ;  /* 0x00000004ff047807 */ /* 0x000fe20002000000 */
[----:B------:R2:W-:Y:S01]  /*9960*/  LDGSTS.E [R19+0x1c008], desc[UR22][R8.64], P6 ;  /* 0x1c00800008137fae */ /* 0x0005e2000b1a1016 */
[----:B------:R-:W-:-:S02]  /*9970*/  ISETP.NE.U32.AND P4, PT, R5, RZ, PT ;  /* 0x000000ff0500720c */ /* 0x000fc40003f85070 */
[----:B------:R-:W-:Y:S02]  /*9980*/  IADD3 R12, P6, PT, R24, R151, RZ ;  /* 0x00000097180c7210 */ /* 0x000fe40007fde0ff */
[----:B------:R-:W-:-:S03]  /*9990*/  SEL R4, R4, RZ, !P3 ;  /* 0x000000ff04047207 */ /* 0x000fc60005800000 */
[----:B------:R3:W-:Y:S01]  /*99a0*/  LDGSTS.E [R15+0x1c000], desc[UR22][R10.64], P5 ;  /* 0x1c0000000a0f7fae */ /* 0x0007e2000a9a1016 */
[----:B------:R-:W-:Y:S01]  /*99b0*/  IMAD.X R13, R20, 0x1, R149, P6 ;  /* 0x00000001140d7824 */ /* 0x000fe200030e0695 */
[----:B------:R-:W-:Y:S02]  /*99c0*/  IADD3 R16, P5, PT, R22, R99, RZ ;  /* 0x0000006316107210 */ /* 0x000fe40007fbe0ff */
[----:B------:R-:W-:Y:S02]  /*99d0*/  ISETP.NE.U32.AND P3, PT, R4, RZ, PT ;  /* 0x000000ff0400720c */ /* 0x000fe40003f65070 */
[----:B------:R4:W-:Y:S01]  /*99e0*/  LDGSTS.E [R15+0x1c008], desc[UR22][R12.64], P4 ;  /* 0x1c0080000c0f7fae */ /* 0x0009e2000a1a1016 */
[C---:B------:R-:W-:Y:S01]  /*99f0*/  IMAD.X R17, R21.reuse, 0x1, R100, P5 ;  /* 0x0000000115117824 */ /* 0x040fe200028e0664 */
[C---:B-1----:R-:W-:Y:S02]  /*9a00*/  IADD3 R6, P4, PT, R22.reuse, R91, RZ ;  /* 0x0000005b16067210 */ /* 0x042fe40007f9e0ff */
[C---:B--2---:R-:W-:Y:S01]  /*9a10*/  IADD3 R8, P5, PT, R22.reuse, R87, RZ ;  /* 0x0000005716087210 */ /* 0x044fe20007fbe0ff */
[----:B------:R-:W0:Y:S01]  /*9a20*/  LDGDEPBAR ;  /* 0x00000000000079af */ /* 0x000e220000000000 */
[C---:B------:R-:W-:Y:S01]  /*9a30*/  IADD3 R4, P6, PT, R22.reuse, R95, RZ ;  /* 0x0000005f16047210 */ /* 0x040fe20007fde0ff */
[C---:B------:R-:W-:Y:S01]  /*9a40*/  IMAD.X R7, R21.reuse, 0x1, R92, P4 ;  /* 0x0000000115077824 */ /* 0x040fe200020e065c */
[----:B---3--:R-:W-:Y:S01]  /*9a50*/  IADD3 R10, P4, PT, R22, R83, RZ ;  /* 0x00000053160a7210 */ /* 0x008fe20007f9e0ff */
[----:B------:R-:W-:-:S02]  /*9a60*/  IMAD.X R9, R21, 0x1, R88, P5 ;  /* 0x0000000115097824 */ /* 0x000fc400028e0658 */
[C---:B------:R-:W-:Y:S01]  /*9a70*/  IMAD.X R5, R21.reuse, 0x1, R96, P6 ;  /* 0x0000000115057824 */ /* 0x040fe200030e0660 */
[C---:B----4-:R-:W-:Y:S01]  /*9a80*/  IADD3 R12, P5, PT, R22.reuse, R79, RZ ;  /* 0x0000004f160c7210 */ /* 0x050fe20007fbe0ff */
[C---:B------:R-:W-:Y:S01]  /*9a90*/  IMAD.X R11, R21.reuse, 0x1, R84, P4 ;  /* 0x00000001150b7824 */ /* 0x040fe200020e0654 */
[----:B------:R1:W-:Y:S01]  /*9aa0*/  LDGSTS.E [R165], desc[UR22][R16.64], P3 ;  /* 0x0000000010a57fae */ /* 0x0003e200099a1016 */
[C---:B------:R-:W-:Y:S02]  /*9ab0*/  IADD3 R14, P4, PT, R22.reuse, R75, RZ ;  /* 0x0000004b160e7210 */ /* 0x040fe40007f9e0ff */
[C---:B------:R-:W-:Y:S01]  /*9ac0*/  IMAD.X R13, R21.reuse, 0x1, R80, P5 ;  /* 0x00000001150d7824 */ /* 0x040fe200028e0650 */
[----:B------:R2:W-:Y:S02]  /*9ad0*/  LDGSTS.E [R165+0x400], desc[UR22][R4.64], P3 ;  /* 0x0040000004a57fae */ /* 0x0005e400099a1016 */
[----:B------:R-:W-:Y:S02]  /*9ae0*/  IMAD.X R15, R21, 0x1, R76, P4 ;  /* 0x00000001150f7824 */ /* 0x000fe400020e064c */
[----:B------:R3:W-:Y:S01]  /*9af0*/  LDGSTS.E [R165+0x800], desc[UR22][R6.64], P3 ;  /* 0x0080000006a57fae */ /* 0x0007e200099a1016 */
[----:B-1----:R-:W-:-:S03]  /*9b00*/  IADD3 R16, P5, PT, R22, R65, RZ ;  /* 0x0000004116107210 */ /* 0x002fc60007fbe0ff */
[----:B------:R1:W-:Y:S01]  /*9b10*/  LDGSTS.E [R165+0xc00], desc[UR22][R8.64], P3 ;  /* 0x00c0000008a57fae */ /* 0x0003e200099a1016 */
[C---:B--2---:R-:W-:Y:S01]  /*9b20*/  IADD3 R4, P4, PT, R22.reuse, R61, RZ ;  /* 0x0000003d16047210 */ /* 0x044fe20007f9e0ff */
[C---:B------:R-:W-:Y:S02]  /*9b30*/  IMAD.X R17, R21.reuse, 0x1, R70, P5 ;  /* 0x0000000115117824 */ /* 0x040fe400028e0646 */
[----:B------:R2:W-:Y:S01]  /*9b40*/  LDGSTS.E [R165+0x1000], desc[UR22][R10.64], P3 ;  /* 0x010000000aa57fae */ /* 0x0005e200099a1016 */
[C---:B---3--:R-:W-:Y:S01]  /*9b50*/  IADD3 R6, P5, PT, R22.reuse, R51, RZ ;  /* 0x0000003316067210 */ /* 0x048fe20007fbe0ff */
[C---:B------:R-:W-:Y:S02]  /*9b60*/  IMAD.X R5, R21.reuse, 0x1, R60, P4 ;  /* 0x0000000115057824 */ /* 0x040fe400020e063c */
[----:B------:R3:W-:Y:S01]  /*9b70*/  LDGSTS.E [R165+0x1400], desc[UR22][R12.64], P3 ;  /* 0x014000000ca57fae */ /* 0x0007e200099a1016 */
[----:B-1----:R-:W-:Y:S01]  /*9b80*/  IADD3 R8, P4, PT, R22, R45, RZ ;  /* 0x0000002d16087210 */ /* 0x002fe20007f9e0ff */
[----:B------:R-:W-:-:S02]  /*9b90*/  IMAD.X R7, R21, 0x1, R54, P5 ;  /* 0x0000000115077824 */ /* 0x000fc400028e0636 */
        /* <DEDUP_REMOVED lines=32> */
[C---:B------:R-:W-:Y:S01]  /*9da0*/  IMAD.X R15, R21.reuse, 0x1, R82, P4 ;  /* 0x00000001150f7824 */ /* 0x040fe200020e0652 */
[C---:B------:R-:W-:Y:S01]  /*9db0*/  IADD3 R18, P4, PT, R22.reuse, R73, RZ ;  /* 0x0000004916127210 */ /* 0x040fe20007f9e0ff */
[----:B------:R3:W-:Y:S02]  /*9dc0*/  LDGSTS.E [R167+0x600], desc[UR22][R8.64], P3 ;  /* 0x0060000008a77fae */ /* 0x0007e400099a1016 */
[C---:B------:R-:W-:Y:S01]  /*9dd0*/  IMAD.X R17, R21.reuse, 0x1, R78, P5 ;  /* 0x0000000115117824 */ /* 0x040fe200028e064e */
[C---:B-1----:R-:W-:Y:S01]  /*9de0*/  IADD3 R4, P6, PT, R22.reuse, R35, RZ ;  /* 0x0000002316047210 */ /* 0x042fe20007fde0ff */
[----:B------:R-:W-:Y:S01]  /*9df0*/  IMAD.X R19, R21, 0x1, R74, P4 ;  /* 0x0000000115137824 */ /* 0x000fe200020e064a */
[----:B------:R1:W-:Y:S01]  /*9e00*/  LDGSTS.E [R167+0xa00], desc[UR22][R10.64], P3 ;  /* 0x00a000000aa77fae */ /* 0x0003e200099a1016 */
[----:B--2---:R-:W-:-:S02]  /*9e10*/  IADD3 R6, P5, PT, R22, R63, RZ ;  /* 0x0000003f16067210 */ /* 0x004fc40007fbe0ff */
[C---:B------:R-:W-:Y:S01]  /*9e20*/  IMAD.X R5, R21.reuse, 0x1, R38, P6 ;  /* 0x0000000115057824 */ /* 0x040fe200030e0626 */
[----:B------:R2:W-:Y:S01]  /*9e30*/  LDGSTS.E [R167+0xe00], desc[UR22][R12.64], P3 ;  /* 0x00e000000ca77fae */ /* 0x0005e200099a1016 */
[C---:B---3--:R-:W-:Y:S01]  /*9e40*/  IADD3 R8, P4, PT, R22.reuse, R59, RZ ;  /* 0x0000003b16087210 */ /* 0x048fe20007f9e0ff */
[C---:B------:R-:W-:Y:S02]  /*9e50*/  IMAD.X R7, R21.reuse, 0x1, R66, P5 ;  /* 0x0000000115077824 */ /* 0x040fe400028e0642 */
[----:B------:R3:W-:Y:S01]  /*9e60*/  LDGSTS.E [R167+0x1200], desc[UR22][R14.64], P3 ;  /* 0x012000000ea77fae */ /* 0x0007e200099a1016 */
[C---:B-1----:R-:W-:Y:S01]  /*9e70*/  IADD3 R10, P5, PT, R22.reuse, R47, RZ ;  /* 0x0000002f160a7210 */ /* 0x042fe20007fbe0ff */
[C---:B------:R-:W-:Y:S02]  /*9e80*/  IMAD.X R9, R21.reuse, 0x1, R58, P4 ;  /* 0x0000000115097824 */ /* 0x040fe400020e063a */
[----:B------:R1:W-:Y:S01]  /*9e90*/  LDGSTS.E [R167+0x1600], desc[UR22][R16.64], P3 ;  /* 0x0160000010a77fae */ /* 0x0003e200099a1016 */
[----:B--2---:R-:W-:Y:S01]  /*9ea0*/  IADD3 R12, P4, PT, R22, R43, RZ ;  /* 0x0000002b160c7210 */ /* 0x004fe20007f9e0ff */
[----:B------:R-:W-:-:S02]  /*9eb0*/  IMAD.X R11, R21, 0x1, R52, P5 ;  /* 0x00000001150b7824 */ /* 0x000fc400028e0634 */
[----:B------:R-:W-:Y:S01]  /*9ec0*/  LDGSTS.E [R167+0x1a00], desc[UR22][R18.64], P3 ;  /* 0x01a0000012a77fae */ /* 0x000fe200099a1016 */
[C---:B---3--:R-:W-:Y:S01]  /*9ed0*/  IADD3 R14, P5, PT, R22.reuse, R39, RZ ;  /* 0x00000027160e7210 */ /* 0x048fe20007fbe0ff */
[C---:B------:R-:W-:Y:S02]  /*9ee0*/  IMAD.X R13, R21.reuse, 0x1, R46, P4 ;  /* 0x00000001150d7824 */ /* 0x040fe400020e062e */
[----:B------:R2:W-:Y:S02]  /*9ef0*/  LDGSTS.E [R167+0x1e00], desc[UR22][R6.64], P3 ;  /* 0x01e0000006a77fae */ /* 0x0005e400099a1016 */
[C---:B------:R-:W-:Y:S01]  /*9f00*/  IMAD.X R15, R21.reuse, 0x1, R42, P5 ;  /* 0x00000001150f7824 */ /* 0x040fe200028e062a */
[C---:B-1----:R-:W-:Y:S01]  /*9f10*/  IADD3 R16, P4, PT, R22.reuse, R31, RZ ;  /* 0x0000001f16107210 */ /* 0x042fe20007f9e0ff */
[----:B------:R1:W-:Y:S04]  /*9f20*/  LDGSTS.E [R167+0x2200], desc[UR22][R8.64], P3 ;  /* 0x0220000008a77fae */ /* 0x0003e800099a1016 */
[----:B------:R-:W-:Y:S01]  /*9f30*/  IMAD.X R17, R21, 0x1, R34, P4 ;  /* 0x0000000115117824 */ /* 0x000fe200020e0622 */
[----:B------:R-:W-:Y:S01]  /*9f40*/  LDGSTS.E [R167+0x2600], desc[UR22][R10.64], P3 ;  /* 0x026000000aa77fae */ /* 0x000fe200099a1016 */
[----:B--2---:R-:W-:-:S03]  /*9f50*/  IADD3 R6, P5, PT, R22, R27, RZ ;  /* 0x0000001b16067210 */ /* 0x004fc60007fbe0ff */
[----:B------:R-:W-:Y:S01]  /*9f60*/  LDGSTS.E [R167+0x2a00], desc[UR22][R12.64], P3 ;  /* 0x02a000000ca77fae */ /* 0x000fe200099a1016 */
[C---:B-1----:R-:W-:Y:S01]  /*9f70*/  IADD3 R8, P6, PT, R22.reuse, R23, RZ ;  /* 0x0000001716087210 */ /* 0x042fe20007fde0ff */
[C---:B------:R-:W-:Y:S02]  /*9f80*/  IMAD.X R7, R21.reuse, 0x1, R30, P5 ;  /* 0x0000000115077824 */ /* 0x040fe400028e061e */
[----:B------:R-:W-:Y:S01]  /*9f90*/  LDGSTS.E [R167+0x2e00], desc[UR22][R14.64], P3 ;  /* 0x02e000000ea77fae */ /* 0x000fe200099a1016 */
[----:B------:R-:W-:Y:S01]  /*9fa0*/  IADD3 R22, P4, PT, R22, R71, RZ ;  /* 0x0000004716167210 */ /* 0x000fe20007f9e0ff */
[C---:B------:R-:W-:Y:S02]  /*9fb0*/  IMAD.X R9, R21.reuse, 0x1, R26, P6 ;  /* 0x0000000115097824 */ /* 0x040fe400030e061a */
[----:B------:R1:W-:Y:S01]  /*9fc0*/  LDGSTS.E [R167+0x3200], desc[UR22][R4.64], P3 ;  /* 0x0320000004a77fae */ /* 0x0003e200099a1016 */
[----:B------:R-:W-:Y:S01]  /*9fd0*/  IADD3 R24, P5, PT, R24, R69, RZ ;  /* 0x0000004518187210 */ /* 0x000fe20007fbe0ff */
[----:B------:R-:W-:-:S02]  /*9fe0*/  IMAD.X R21, R21, 0x1, R72, P4 ;  /* 0x0000000115157824 */ /* 0x000fc400020e0648 */
[----:B------:R2:W-:Y:S02]  /*9ff0*/  LDGSTS.E [R167+0x3600], desc[UR22][R16.64], P3 ;  /* 0x0360000010a77fae */ /* 0x0005e400099a1016 */
[----:B------:R-:W-:Y:S02]  /*a000*/  IMAD.X R20, R20, 0x1, R67, P5 ;  /* 0x0000000114147824 */ /* 0x000fe400028e0643 */
[----:B------:R2:W-:Y:S04]  /*a010*/  LDGSTS.E [R167+0x3a00], desc[UR22][R6.64], P3 ;  /* 0x03a0000006a77fae */ /* 0x0005e800099a1016 */
[----:B------:R2:W-:Y:S01]  /*a020*/  LDGSTS.E [R167+0x3e00], desc[UR22][R8.64], P3 ;  /* 0x03e0000008a77fae */ /* 0x0005e200099a1016 */
[----:B------:R-:W-:Y:S01]  /*a030*/  ISETP.NE.U32.AND P3, PT, R104, UR7, PT ;  /* 0x0000000768007c0c */ /* 0x000fe2000bf65070 */
[----:B-1----:R-:W-:-:S02]  /*a040*/  IMAD.U32 R4, RZ, RZ, UR4 ;  /* 0x00000004ff047e24 */ /* 0x002fc4000f8e00ff */
[----:B------:R-:W0:Y:S10]  /*a050*/  LDGDEPBAR ;  /* 0x00000000000079af */ /* 0x000e340000000000 */
[----:B--2---:R-:W-:Y:S05]  /*a060*/  @P3 BRA `(.L_x_10) ;  /* 0xffffffec004c3947 */ /* 0x004fea000383ffff */
.L_x_7:
[----:B------:R-:W1:Y:S02]  /*a070*/  S2R R5, SR_TID.X ;  /* 0x0000000000057919 */ /* 0x000e640000002100 */
[C---:B-1----:R-:W-:Y:S02]  /*a080*/  IMAD.SHL.U32 R69, R5.reuse, 0x10, RZ ;  /* 0x0000001005457824 */ /* 0x042fe400078e00ff */
[----:B------:R-:W-:-:S03]  /*a090*/  IMAD.SHL.U32 R70, R5, 0x80, RZ ;  /* 0x0000008005467824 */ /* 0x000fc600078e00ff */
[----:B------:R-:W-:Y:S01]  /*a0a0*/  LOP3.LUT R69, R69, 0xf0, RZ, 0xc0, !PT ;  /* 0x000000f045457812 */ /* 0x000fe200078ec0ff */
[----:B------:R-:W-:Y:S06]  /*a0b0*/  @!P2 BRA `(.L_x_11) ;  /* 0x000000000010a947 */ /* 0x000fec0003800000 */
[----:B------:R-:W-:-:S06]  /*a0c0*/  USHF.L.U32 UR4, UR4, 0x1f, URZ ;  /* 0x0000001f04047899 */ /* 0x000fcc00080006ff */
[----:B------:R-:W-:-:S04]  /*a0d0*/  IMAD.U32 R4, RZ, RZ, UR4 ;  /* 0x00000004ff047e24 */ /* 0x000fc8000f8e00ff */
[----:B------:R-:W1:Y:S02]  /*a0e0*/  SYNCS.PHASECHK.TRANS64.TRYWAIT P1, [UR12], R4 ;  /* 0x00000004ff0075a7 */ /* 0x000e64000802110c */
[----:B-1----:R-:W-:Y:S05]  /*a0f0*/  @!P1 BRA `(.L_x_12) ;  /* 0x0000002000cc9947 */ /* 0x002fea0003800000 */
.L_x_11:
[----:B------:R-:W-:-:S04]  /*a100*/  DEPBAR.LE SB0, 0x0 ;  /* 0x000080000000791a */ /* 0x000fc80000000000 */
[----:B------:R-:W-:Y:S01]  /*a110*/  BAR.SYNC.DEFER_BLOCKING 0x0 ;  /* 0x0000000000007b1d */ /* 0x000fe20000010000 */
[----:B------:R-:W-:Y:S02]  /*a120*/  LOP3.LUT R70, R70, 0x800, RZ, 0xc0, !PT ;  /* 0x0000080046467812 */ /* 0x000fe400078ec0ff */
[----:B------:R-:W-:Y:S02]  /*a130*/  LEA R68, R68, UR10, 0x4 ;  /* 0x0000000a44447c11 */ /* 0x000fe4000f8e20ff */
[----:B------:R-:W-:Y:S01]  /*a140*/  IADD3 R69, PT, PT, R69, UR10, R70 ;  /* 0x0000000a45457c10 */ /* 0x000fe2000fffe046 */
[----:B------:R-:W1:Y:S01]  /*a150*/  LDCU UR4, c[0x0][0x3b4] ;  /* 0x00007680ff0477ac */ /* 0x000e620008000800 */
[C-C-:B------:R-:W-:Y:S01]  /*a160*/  LOP3.LUT R93, R2.reuse, 0x4, R3.reuse, 0xfe, !PT ;  /* 0x00000004025d7812 */ /* 0x140fe200078efe03 */
[----:B------:R-:W2:Y:S01]  /*a170*/  S2R R71, SR_TID.X ;  /* 0x0000000000477919 */ /* 0x000ea20000002100 */
[C-C-:B------:R-:W-:Y:S02]  /*a180*/  LOP3.LUT R91, R2.reuse, 0x6, R3.reuse, 0xfe, !PT ;  /* 0x00000006025b7812 */ /* 0x140fe400078efe03 */
[----:B------:R-:W-:-:S02]  /*a190*/  LOP3.LUT R115, R2, 0x8, R3, 0xfe, !PT ;  /* 0x0000000802737812 */ /* 0x000fc400078efe03 */
[C-C-:B------:R-:W-:Y:S02]  /*a1a0*/  LOP3.LUT R113, R2.reuse, 0xa, R3.reuse, 0xfe, !PT ;  /* 0x0000000a02717812 */ /* 0x140fe400078efe03 */
[C-C-:B------:R-:W-:Y:S02]  /*a1b0*/  LOP3.LUT R111, R2.reuse, 0xc, R3.reuse, 0xfe, !PT ;  /* 0x0000000c026f7812 */ /* 0x140fe400078efe03 */
[C-C-:B------:R-:W-:Y:S02]  /*a1c0*/  LOP3.LUT R109, R2.reuse, 0xe, R3.reuse, 0xfe, !PT ;  /* 0x0000000e026d7812 */ /* 0x140fe400078efe03 */
[C-C-:B------:R-:W-:Y:S02]  /*a1d0*/  LOP3.LUT R107, R2.reuse, 0x10, R3.reuse, 0xfe, !PT ;  /* 0x00000010026b7812 */ /* 0x140fe400078efe03 */
[C-C-:B------:R-:W-:Y:S02]  /*a1e0*/  LOP3.LUT R105, R2.reuse, 0x12, R3.reuse, 0xfe, !PT ;  /* 0x0000001202697812 */ /* 0x140fe400078efe03 */
[C-C-:B------:R-:W-:Y:S01]  /*a1f0*/  LOP3.LUT R103, R2.reuse, 0x14, R3.reuse, 0xfe, !PT ;  /* 0x0000001402677812 */ /* 0x140fe200078efe03 */
[----:B------:R-:W3:Y:S02]  /*a200*/  @!P0 SYNCS.CCTL.IV [UR10+0x2a000] ;  /* 0x02a00000ff0089b1 */ /* 0x000ee4000800000a */
[----:B---3--:R-:W-:Y:S01]  /*a210*/  BAR.SYNC.DEFER_BLOCKING 0x0 ;  /* 0x0000000000007b1d */ /* 0x008fe20000010000 */
[----:B------:R-:W-:-:S02]  /*a220*/  LOP3.LUT R101, R2, 0x16, R3, 0xfe, !PT ;  /* 0x0000001602657812 */ /* 0x000fc400078efe03 */
[C-C-:B------:R-:W-:Y:S02]  /*a230*/  LOP3.LUT R99, R2.reuse, 0x18, R3.reuse, 0xfe, !PT ;  /* 0x0000001802637812 */ /* 0x140fe400078efe03 */
[C-C-:B------:R-:W-:Y:S02]  /*a240*/  LOP3.LUT R89, R2.reuse, 0x1c, R3.reuse, 0xfe, !PT ;  /* 0x0000001c02597812 */ /* 0x140fe400078efe03 */
[C-C-:B------:R-:W-:Y:S01]  /*a250*/  LOP3.LUT R97, R2.reuse, 0x1a, R3.reuse, 0xfe, !PT ;  /* 0x0000001a02617812 */ /* 0x140fe200078efe03 */
[----:B------:R-:W-:Y:S01]  /*a260*/  LDTM.16dp32bit_t0_t15.x64 R4, tmem[UR11] ;  /* 0x0000000b000479ee */ /* 0x000fe20008b00000 */
[----:B------:R-:W3:Y:S01]  /*a270*/  LDTM.16dp32bit_t16_t31.x64 R4, tmem[UR11+0x40] ;  /* 0x0000400b000479ee */ /* 0x000ee20008b20000 */
[C-C-:B------:R-:W-:Y:S02]  /*a280*/  LOP3.LUT R117, R2.reuse, 0x2, R3.reuse, 0xfe, !PT ;  /* 0x0000000202757812 */ /* 0x140fe400078efe03 */
[----:B--2---:R-:W-:Y:S02]  /*a290*/  LOP3.LUT R88, R71, 0x60, RZ, 0xc0, !PT ;  /* 0x0000006047587812 */ /* 0x004fe400078ec0ff */
[----:B------:R-:W-:-:S03]  /*a2a0*/  LOP3.LUT R71, R2, 0x1e, R3, 0xfe, !PT ;  /* 0x0000001e02477812 */ /* 0x000fc600078efe03 */
[----:B------:R-:W-:Y:S01]  /*a2b0*/  IMAD R88, R88, 0x8, R69 ;  /* 0x0000000858587824 */ /* 0x000fe200078e0245 */
[----:B------:R-:W-:Y:S02]  /*a2c0*/  LOP3.LUT R69, R2, R3, RZ, 0xfc, !PT ;  /* 0x0000000302457212 */ /* 0x000fe400078efcff */
[----:B------:R-:W2:Y:S01]  /*a2d0*/  LDC R2, c[0x0][0x3b8] ;  /* 0x0000ee00ff027b82 */ /* 0x000ea20000000800 */
[----:B------:R-:W4:Y:S01]  /*a2e0*/  @!P0 SYNCS.CCTL.IV [UR10+0x2a008] ;  /* 0x02a00800ff0089b1 */ /* 0x000f22000800000a */
[----:B---3--:R-:W-:Y:S01]  /*a2f0*/  IMAD.MOV.U32 R72, RZ, RZ, R4 ;  /* 0x000000ffff487224 */ /* 0x008fe200078e0004 */
[----:B------:R-:W-:Y:S01]  /*a300*/  NOP ;  /* 0x0000000000007918 */ /* 0x000fe20000000000 */
[----:B------:R-:W-:Y:S01]  /*a310*/  IMAD.MOV.U32 R4, RZ, RZ, R5 ;  /* 0x000000ffff047224 */ /* 0x000fe200078e0005 */
[----:B------:R-:W3:Y:S01]  /*a320*/  LDCU.128 UR8, c[0x0][0x390] ;  /* 0x00007200ff0877ac */ /* 0x000ee20008000c00 */
[----:B------:R-:W-:Y:S02]  /*a330*/  IMAD.MOV.U32 R73, RZ, RZ, R6 ;  /* 0x000000ffff497224 */ /* 0x000fe400078e0006 */
[----:B------:R-:W-:-:S02]  /*a340*/  IMAD.MOV.U32 R5, RZ, RZ, R7 ;  /* 0x000000ffff057224 */ /* 0x000fc400078e0007 */
[----:B------:R-:W-:Y:S02]  /*a350*/  IMAD.MOV.U32 R74, RZ, RZ, R8 ;  /* 0x000000ffff4a7224 */ /* 0x000fe400078e0008 */
[----:B------:R-:W-:Y:S02]  /*a360*/  IMAD.MOV.U32 R75, RZ, RZ, R10 ;  /* 0x000000ffff4b7224 */ /* 0x000fe400078e000a */
[----:B------:R-:W-:Y:S02]  /*a370*/  IMAD.MOV.U32 R6, RZ, RZ, R9 ;  /* 0x000000ffff067224 */ /* 0x000fe400078e0009 */
[----:B------:R-:W-:Y:S01]  /*a380*/  IMAD.MOV.U32 R7, RZ, RZ, R11 ;  /* 0x000000ffff077224 */ /* 0x000fe200078e000b */
[----:B----4-:R-:W-:Y:S01]  /*a390*/  STS.128 [R88], R72 ;  /* 0x0000004858007388 */ /* 0x010fe20000000c00 */
[----:B------:R-:W-:Y:S02]  /*a3a0*/  IMAD.MOV.U32 R8, RZ, RZ, R12 ;  /* 0x000000ffff087224 */ /* 0x000fe400078e000c */
[----:B------:R-:W-:Y:S01]  /*a3b0*/  IMAD.MOV.U32 R12, RZ, RZ, R13 ;  /* 0x000000ffff0c7224 */ /* 0x000fe200078e000d */
[----:B------:R-:W-:Y:S01]  /*a3c0*/  STS.128 [R88+0x400], R4 ;  /* 0x0004000458007388 */ /* 0x000fe20000000c00 */
[----:B------:R-:W-:Y:S01]  /*a3d0*/  IMAD.MOV.U32 R9, RZ, RZ, R14 ;  /* 0x000000ffff097224 */ /* 0x000fe200078e000e */
[----:B---3--:R-:W-:Y:S01]  /*a3e0*/  ISETP.GE.AND P0, PT, R0, UR10, PT ;  /* 0x0000000a00007c0c */ /* 0x008fe2000bf06270 */
[----:B------:R-:W-:Y:S01]  /*a3f0*/  IMAD.MOV.U32 R13, RZ, RZ, R15 ;  /* 0x000000ffff0d7224 */ /* 0x000fe200078e000f */
[----:B------:R-:W-:Y:S01]  /*a400*/  BAR.SYNC.DEFER_BLOCKING 0x0 ;  /* 0x0000000000007b1d */ /* 0x000fe20000010000 */
[----:B------:R-:W-:Y:S01]  /*a410*/  IMAD.MOV.U32 R10, RZ, RZ, R16 ;  /* 0x000000ffff0a7224 */ /* 0x000fe200078e0010 */
[----:B------:R-:W-:Y:S01]  /*a420*/  ISETP.LT.AND P6, PT, R91, UR11, !P0 ;  /* 0x0000000b5b007c0c */ /* 0x000fe2000c7c1270 */
[----:B------:R-:W-:Y:S01]  /*a430*/  IMAD.MOV.U32 R11, RZ, RZ, R18 ;  /* 0x000000ffff0b7224 */ /* 0x000fe200078e0012 */
[----:B------:R-:W-:Y:S01]  /*a440*/  ISETP.LT.AND P1, PT, R93, UR11, !P0 ;  /* 0x0000000b5d007c0c */ /* 0x000fe2000c721270 */
[----:B------:R-:W-:-:S02]  /*a450*/  IMAD.MOV.U32 R14, RZ, RZ, R17 ;  /* 0x000000ffff0e7224 */ /* 0x000fc400078e0011 */
[----:B------:R-:W-:Y:S02]  /*a460*/  IMAD.MOV.U32 R15, RZ, RZ, R19 ;  /* 0x000000ffff0f7224 */ /* 0x000fe400078e0013 */
[----:B------:R-:W-:Y:S02]  /*a470*/  IMAD.MOV.U32 R16, RZ, RZ, R20 ;  /* 0x000000ffff107224 */ /* 0x000fe400078e0014 */
[----:B------:R-:W-:Y:S02]  /*a480*/  IMAD.MOV.U32 R20, RZ, RZ, R21 ;  /* 0x000000ffff147224 */ /* 0x000fe400078e0015 */
[----:B------:R-:W-:Y:S02]  /*a490*/  IMAD.MOV.U32 R17, RZ, RZ, R22 ;  /* 0x000000ffff117224 */ /* 0x000fe400078e0016 */
[----:B------:R-:W-:Y:S02]  /*a4a0*/  IMAD.MOV.U32 R21, RZ, RZ, R23 ;  /* 0x000000ffff157224 */ /* 0x000fe400078e0017 */
[----:B------:R-:W-:-:S02]  /*a4b0*/  IMAD.MOV.U32 R18, RZ, RZ, R24 ;  /* 0x000000ffff127224 */ /* 0x000fc400078e0018 */
[----:B------:R-:W-:Y:S02]  /*a4c0*/  IMAD.MOV.U32 R19, RZ, RZ, R26 ;  /* 0x000000ffff137224 */ /* 0x000fe400078e001a */
[----:B------:R-:W-:Y:S02]  /*a4d0*/  IMAD.MOV.U32 R22, RZ, RZ, R25 ;  /* 0x000000ffff167224 */ /* 0x000fe400078e0019 */
[----:B------:R-:W-:Y:S01]  /*a4e0*/  IMAD.MOV.U32 R23, RZ, RZ, R27 ;  /* 0x000000ffff177224 */ /* 0x000fe200078e001b */
[----:B------:R-:W3:Y:S01]  /*a4f0*/  LDS.128 R76, [R68] ;  /* 0x00000000444c7984 */ /* 0x000ee20000000c00 */
[----:B------:R-:W-:Y:S02]  /*a500*/  IMAD.MOV.U32 R24, RZ, RZ, R28 ;  /* 0x000000ffff187224 */ /* 0x000fe400078e001c */
[----:B------:R-:W-:Y:S01]  /*a510*/  IMAD.MOV.U32 R28, RZ, RZ, R29 ;  /* 0x000000ffff1c7224 */ /* 0x000fe200078e001d */
[----:B------:R-:W-:Y:S01]  /*a520*/  LDS.128 R4, [R68+0x800] ;  /* 0x0008000044047984 */ /* 0x000fe20000000c00 */
[----:B------:R-:W-:-:S02]  /*a530*/  IMAD.MOV.U32 R25, RZ, RZ, R30 ;  /* 0x000000ffff197224 */ /* 0x000fc400078e001e */
[----:B------:R-:W-:Y:S01]  /*a540*/  IMAD.MOV.U32 R29, RZ, RZ, R31 ;  /* 0x000000ffff1d7224 */ /* 0x000fe200078e001f */
[----:B------:R-:W-:Y:S01]  /*a550*/  BAR.SYNC.DEFER_BLOCKING 0x0 ;  /* 0x0000000000007b1d */ /* 0x000fe20000010000 */
[----:B------:R-:W-:Y:S02]  /*a560*/  IMAD.MOV.U32 R26, RZ, RZ, R32 ;  /* 0x000000ffff1a7224 */ /* 0x000fe400078e0020 */
[----:B------:R-:W-:Y:S02]  /*a570*/  IMAD.MOV.U32 R27, RZ, RZ, R34 ;  /* 0x000000ffff1b7224 */ /* 0x000fe400078e0022 */
[----:B------:R-:W-:Y:S02]  /*a580*/  IMAD.MOV.U32 R30, RZ, RZ, R33 ;  /* 0x000000ffff1e7224 */ /* 0x000fe400078e0021 */
[----:B------:R-:W-:Y:S02]  /*a590*/  IMAD.MOV.U32 R31, RZ, RZ, R35 ;  /* 0x000000ffff1f7224 */ /* 0x000fe400078e0023 */
[----:B------:R-:W-:-:S02]  /*a5a0*/  IMAD.MOV.U32 R32, RZ, RZ, R37 ;  /* 0x000000ffff207224 */ /* 0x000fc400078e0025 */
[----:B------:R-:W-:Y:S02]  /*a5b0*/  IMAD.MOV.U32 R33, RZ, RZ, R39 ;  /* 0x000000ffff217224 */ /* 0x000fe400078e0027 */
[----:B------:R-:W-:Y:S02]  /*a5c0*/  IMAD.MOV.U32 R34, RZ, RZ, R41 ;  /* 0x000000ffff227224 */ /* 0x000fe400078e0029 */
[----:B------:R-:W-:Y:S02]  /*a5d0*/  IMAD.MOV.U32 R35, RZ, RZ, R43 ;  /* 0x000000ffff237224 */ /* 0x000fe400078e002b */
[----:B-1----:R-:W-:Y:S02]  /*a5e0*/  IMAD R0, R0, UR4, RZ ;  /* 0x0000000400007c24 */ /* 0x002fe4000f8e02ff */
[----:B------:R-:W-:Y:S02]  /*a5f0*/  IMAD.MOV.U32 R120, RZ, RZ, R61 ;  /* 0x000000ffff787224 */ /* 0x000fe400078e003d */
[----:B------:R-:W-:Y:S01]  /*a600*/  IMAD.MOV.U32 R121, RZ, RZ, R63 ;  /* 0x000000ffff797224 */ /* 0x000fe200078e003f */
[C---:B------:R-:W-:Y:S01]  /*a610*/  LEA R3, P2, R0.reuse, UR8, 0x2 ;  /* 0x0000000800037c11 */ /* 0x040fe2000f8410ff */
[----:B------:R-:W-:Y:S01]  /*a620*/  IMAD.MOV.U32 R122, RZ, RZ, R65 ;  /* 0x000000ffff7a7224 */ /* 0x000fe200078e0041 */
[----:B------:R-:W-:Y:S01]  /*a630*/  STS.128 [R88], R8 ;  /* 0x0000000858007388 */ /* 0x000fe20000000c00 */
[----:B------:R-:W-:Y:S01]  /*a640*/  IMAD.MOV.U32 R123, RZ, RZ, R67 ;  /* 0x000000ffff7b7224 */ /* 0x000fe200078e0043 */
[----:B------:R-:W-:Y:S01]  /*a650*/  LEA.HI.X.SX32 R0, R0, UR9, 0x2, P2 ;  /* 0x0000000900007c11 */ /* 0x000fe200090f16ff */
[CC--:B--2---:R-:W-:Y:S01]  /*a660*/  IMAD R95, R69.reuse, R2.reuse, RZ ;  /* 0x00000002455f7224 */ /* 0x0c4fe200078e02ff */
[----:B------:R-:W-:Y:S01]  /*a670*/  STS.128 [R88+0x400], R12 ;  /* 0x0004000c58007388 */ /* 0x000fe20000000c00 */
[----:B------:R-:W-:Y:S01]  /*a680*/  BAR.SYNC.DEFER_BLOCKING 0x0 ;  /* 0x0000000000007b1d */ /* 0x000fe20000010000 */
[----:B------:R-:W-:Y:S01]  /*a690*/  ISETP.LT.AND P2, PT, R69, UR11, !P0 ;  /* 0x0000000b45007c0c */ /* 0x000fe2000c741270 */
[----:B------:R-:W-:-:S04]  /*a6a0*/  IMAD R70, R99, R2, RZ ;  /* 0x0000000263467224 */ /* 0x000fc800078e02ff */
[----:B------:R-:W1:Y:S04]  /*a6b0*/  LDS.128 R80, [R68] ;  /* 0x0000000044507984 */ /* 0x000e680000000c00 */
[----:B------:R-:W-:Y:S01]  /*a6c0*/  LDS.128 R8, [R68+0x800] ;  /* 0x0008000044087984 */ /* 0x000fe20000000c00 */
[----:B------:R-:W-:Y:S06]  /*a6d0*/  BAR.SYNC.DEFER_BLOCKING 0x0 ;  /* 0x0000000000007b1d */ /* 0x000fec0000010000 */
[----:B------:R-:W-:Y:S04]  /*a6e0*/  STS.128 [R88], R16 ;  /* 0x0000001058007388 */ /* 0x000fe80000000c00 */
[----:B------:R2:W-:Y:S01]  /*a6f0*/  STS.128 [R88+0x400], R20 ;  /* 0x0004001458007388 */ /* 0x0005e20000000c00 */
[----:B------:R-:W-:Y:S01]  /*a700*/  BAR.SYNC.DEFER_BLOCKING 0x0 ;  /* 0x0000000000007b1d */ /* 0x000fe20000010000 */
[----:B--2---:R-:W-:-:S02]  /*a710*/  IMAD.MOV.U32 R20, RZ, RZ, R36 ;  /* 0x000000ffff147224 */ /* 0x004fc400078e0024 */
[----:B------:R-:W-:Y:S02]  /*a720*/  IMAD.MOV.U32 R21, RZ, RZ, R38 ;  /* 0x000000ffff157224 */ /* 0x000fe400078e0026 */
[----:B------:R-:W-:Y:S02]  /*a730*/  IMAD.MOV.U32 R22, RZ, RZ, R40 ;  /* 0x000000ffff167224 */ /* 0x000fe400078e0028 */
[----:B------:R-:W-:Y:S01]  /*a740*/  IMAD.MOV.U32 R23, RZ, RZ, R42 ;  /* 0x000000ffff177224 */ /* 0x000fe200078e002a */
[----:B------:R-:W2:Y:S04]  /*a750*/  LDS.128 R84, [R68] ;  /* 0x0000000044547984 */ /* 0x000ea80000000c00 */
[----:B------:R-:W-:Y:S01]  /*a760*/  LDS.128 R12, [R68+0x800] ;  /* 0x00080000440c7984 */ /* 0x000fe20000000c00 */
[----:B------:R-:W-:Y:S06]  /*a770*/  BAR.SYNC.DEFER_BLOCKING 0x0 ;  /* 0x0000000000007b1d */ /* 0x000fec0000010000 */
[----:B------:R4:W-:Y:S04]  /*a780*/  STS.128 [R88], R24 ;  /* 0x0000001858007388 */ /* 0x0009e80000000c00 */
[----:B------:R5:W-:Y:S01]  /*a790*/  STS.128 [R88+0x400], R28 ;  /* 0x0004001c58007388 */ /* 0x000be20000000c00 */
[----:B------:R-:W-:Y:S01]  /*a7a0*/  BAR.SYNC.DEFER_BLOCKING 0x0 ;  /* 0x0000000000007b1d */ /* 0x000fe20000010000 */
[----:B----4-:R-:W-:-:S02]  /*a7b0*/  IMAD.MOV.U32 R24, RZ, RZ, R44 ;  /* 0x000000ffff187224 */ /* 0x010fc400078e002c */
[----:B------:R-:W-:Y:S02]  /*a7c0*/  IMAD.MOV.U32 R25, RZ, RZ, R46 ;  /* 0x000000ffff197224 */ /* 0x000fe400078e002e */
[----:B------:R-:W-:Y:S02]  /*a7d0*/  IMAD.MOV.U32 R26, RZ, RZ, R48 ;  /* 0x000000ffff1a7224 */ /* 0x000fe400078e0030 */
[----:B------:R-:W-:Y:S02]  /*a7e0*/  IMAD.MOV.U32 R27, RZ, RZ, R50 ;  /* 0x000000ffff1b7224 */ /* 0x000fe400078e0032 */
[----:B-----5:R-:W-:Y:S02]  /*a7f0*/  IMAD.MOV.U32 R28, RZ, RZ, R45 ;  /* 0x000000ffff1c7224 */ /* 0x020fe400078e002d */
[----:B------:R-:W-:Y:S02]  /*a800*/  IMAD.MOV.U32 R29, RZ, RZ, R47 ;  /* 0x000000ffff1d7224 */ /* 0x000fe400078e002f */
[----:B------:R-:W-:-:S02]  /*a810*/  IMAD.MOV.U32 R30, RZ, RZ, R49 ;  /* 0x000000ffff1e7224 */ /* 0x000fc400078e0031 */
[----:B------:R-:W-:Y:S01]  /*a820*/  IMAD.MOV.U32 R31, RZ, RZ, R51 ;  /* 0x000000ffff1f7224 */ /* 0x000fe200078e0033 */
[----:B------:R-:W4:Y:S01]  /*a830*/  LDS.128 R72, [R68] ;  /* 0x0000000044487984 */ /* 0x000f220000000c00 */
[----:B------:R-:W-:Y:S02]  /*a840*/  IMAD.MOV.U32 R44, RZ, RZ, R52 ;  /* 0x000000ffff2c7224 */ /* 0x000fe400078e0034 */
[----:B------:R-:W-:Y:S01]  /*a850*/  IMAD.MOV.U32 R45, RZ, RZ, R54 ;  /* 0x000000ffff2d7224 */ /* 0x000fe200078e0036 */
[----:B------:R-:W-:Y:S01]  /*a860*/  LDS.128 R16, [R68+0x800] ;  /* 0x0008000044107984 */ /* 0x000fe20000000c00 */
[----:B------:R-:W-:Y:S02]  /*a870*/  IMAD.MOV.U32 R46, RZ, RZ, R56 ;  /* 0x000000ffff2e7224 */ /* 0x000fe400078e0038 */
[----:B------:R-:W-:Y:S01]  /*a880*/  IMAD.MOV.U32 R47, RZ, RZ, R58 ;  /* 0x000000ffff2f7224 */ /* 0x000fe200078e003a */
[----:B------:R-:W-:Y:S01]  /*a890*/  BAR.SYNC.DEFER_BLOCKING 0x0 ;  /* 0x0000000000007b1d */ /* 0x000fe20000010000 */
        /* <DEDUP_REMOVED lines=8> */
[-C--:B------:R-:W-:Y:S02]  /*a920*/  IMAD R57, R111, R2.reuse, RZ ;  /* 0x000000026f397224 */ /* 0x080fe400078e02ff */
[-C--:B------:R-:W-:Y:S02]  /*a930*/  IMAD R60, R107, R2.reuse, RZ ;  /* 0x000000026b3c7224 */ /* 0x080fe400078e02ff */
[-C--:B------:R-:W-:Y:S02]  /*a940*/  IMAD R62, R105, R2.reuse, RZ ;  /* 0x00000002693e7224 */ /* 0x080fe400078e02ff */
[-C--:B------:R-:W-:Y:S01]  /*a950*/  IMAD R64, R103, R2.reuse, RZ ;  /* 0x0000000267407224 */ /* 0x080fe200078e02ff */
[----:B------:R-:W-:Y:S01]  /*a960*/  STS.128 [R88], R20 ;  /* 0x0000001458007388 */ /* 0x000fe20000000c00 */
[----:B------:R-:W-:-:S02]  /*a970*/  IMAD R59, R109, R2, RZ ;  /* 0x000000026d3b7224 */ /* 0x000fc400078e02ff */
[-C--:B------:R-:W-:Y:S01]  /*a980*/  IMAD R66, R101, R2.reuse, RZ ;  /* 0x0000000265427224 */ /* 0x080fe200078e02ff */
[----:B------:R-:W-:Y:S01]  /*a990*/  STS.128 [R88+0x400], R32 ;  /* 0x0004002058007388 */ /* 0x000fe20000000c00 */
[----:B------:R-:W-:Y:S06]  /*a9a0*/  BAR.SYNC.DEFER_BLOCKING 0x0 ;  /* 0x0000000000007b1d */ /* 0x000fec0000010000 */
[----:B------:R-:W5:Y:S04]  /*a9b0*/  LDS.128 R40, [R68] ;  /* 0x0000000044287984 */ /* 0x000f680000000c00 */
[----:B------:R-:W-:Y:S01]  /*a9c0*/  LDS.128 R20, [R68+0x800] ;  /* 0x0008000044147984 */ /* 0x000fe20000000c00 */
[----:B------:R-:W-:Y:S06]  /*a9d0*/  BAR.SYNC.DEFER_BLOCKING 0x0 ;  /* 0x0000000000007b1d */ /* 0x000fec0000010000 */
[----:B------:R-:W-:Y:S04]  /*a9e0*/  STS.128 [R88], R24 ;  /* 0x0000001858007388 */ /* 0x000fe80000000c00 */
[----:B------:R-:W-:Y:S01]  /*a9f0*/  STS.128 [R88+0x400], R28 ;  /* 0x0004001c58007388 */ /* 0x000fe20000000c00 */
[----:B------:R-:W-:Y:S06]  /*aa00*/  BAR.SYNC.DEFER_BLOCKING 0x0 ;  /* 0x0000000000007b1d */ /* 0x000fec0000010000 */
[----:B------:R-:W1:Y:S04]  /*aa10*/  LDS.128 R36, [R68] ;  /* 0x0000000044247984 */ /* 0x000e680000000c00 */
[----:B------:R-:W-:Y:S01]  /*aa20*/  LDS.128 R28, [R68+0x800] ;  /* 0x00080000441c7984 */ /* 0x000fe20000000c00 */
[----:B------:R-:W-:Y:S06]  /*aa30*/  BAR.SYNC.DEFER_BLOCKING 0x0 ;  /* 0x0000000000007b1d */ /* 0x000fec0000010000 */
[----:B------:R2:W-:Y:S04]  /*aa40*/  STS.128 [R88], R44 ;  /* 0x0000002c58007388 */ /* 0x0005e80000000c00 */
[----:B------:R3:W-:Y:S01]  /*aa50*/  STS.128 [R88+0x400], R48 ;  /* 0x0004003058007388 */ /* 0x0007e20000000c00 */
[----:B------:R-:W-:Y:S01]  /*aa60*/  BAR.SYNC.DEFER_BLOCKING 0x0 ;  /* 0x0000000000007b1d */ /* 0x000fe20000010000 */
[----:B--2---:R-:W-:-:S02]  /*aa70*/  IMAD R44, R93, R2, RZ ;  /* 0x000000025d2c7224 */ /* 0x004fc400078e02ff */
[-C--:B------:R-:W-:Y:S02]  /*aa80*/  IMAD R45, R91, R2.reuse, RZ ;  /* 0x000000025b2d7224 */ /* 0x080fe400078e02ff */
[-C--:B------:R-:W-:Y:S01]  /*aa90*/  IMAD R47, R113, R2.reuse, RZ ;  /* 0x00000002712f7224 */ /* 0x080fe200078e02ff */
[CC--:B---3--:R-:W-:Y:S01]  /*aaa0*/  LEA R48, P4, R44.reuse, R3.reuse, 0x2 ;  /* 0x000000032c307211 */ /* 0x0c8fe200078810ff */
[----:B------:R-:W-:Y:S01]  /*aab0*/  IMAD R46, R115, R2, RZ ;  /* 0x00000002732e7224 */ /* 0x000fe200078e02ff */
[CC--:B------:R-:W-:Y:S02]  /*aac0*/  LEA R50, P5, R45.reuse, R3.reuse, 0x2 ;  /* 0x000000032d327211 */ /* 0x0c0fe400078a10ff */
[-C--:B------:R-:W-:Y:S02]  /*aad0*/  LEA.HI.X.SX32 R49, R44, R0.reuse, 0x2, P4 ;  /* 0x000000002c317211 */ /* 0x080fe400020f16ff */
[-C--:B------:R-:W-:Y:S02]  /*aae0*/  LEA.HI.X.SX32 R51, R45, R0.reuse, 0x2, P5 ;  /* 0x000000002d337211 */ /* 0x080fe400028f16ff */
[C---:B------:R-:W-:Y:S01]  /*aaf0*/  LEA R56, P5, R57.reuse, R3, 0x2 ;  /* 0x0000000339387211 */ /* 0x040fe200078a10ff */
[----:B------:R-:W2:Y:S03]  /*ab00*/  LDS.128 R32, [R68] ;  /* 0x0000000044207984 */ /* 0x000ea60000000c00 */
[----:B------:R-:W-:-:S02]  /*ab10*/  LEA.HI.X.SX32 R57, R57, R0, 0x2, P5 ;  /* 0x0000000039397211 */ /* 0x000fc400028f16ff */
[CC--:B------:R-:W-:Y:S01]  /*ab20*/  LEA R92, P5, R62.reuse, R3.reuse, 0x2 ;  /* 0x000000033e5c7211 */ /* 0x0c0fe200078a10ff */
[----:B------:R-:W-:Y:S03]  /*ab30*/  LDS.128 R24, [R68+0x800] ;  /* 0x0008000044187984 */ /* 0x000fe60000000c00 */
[----:B------:R-:W-:Y:S01]  /*ab40*/  LEA.HI.X.SX32 R93, R62, R0, 0x2, P5 ;  /* 0x000000003e5d7211 */ /* 0x000fe200028f16ff */
[----:B------:R-:W-:Y:S01]  /*ab50*/  BAR.SYNC.DEFER_BLOCKING 0x0 ;  /* 0x0000000000007b1d */ /* 0x000fe20000010000 */
[----:B------:R-:W-:-:S04]  /*ab60*/  LEA R44, P5, R95, R3, 0x2 ;  /* 0x000000035f2c7211 */ /* 0x000fc800078a10ff */
[----:B------:R-:W-:Y:S01]  /*ab70*/  LEA.HI.X.SX32 R45, R95, R0, 0x2, P5 ;  /* 0x000000005f2d7211 */ /* 0x000fe200028f16ff */
[----:B------:R-:W-:Y:S01]  /*ab80*/  IMAD R95, R2, 0x20, R95 ;  /* 0x00000020025f7824 */ /* 0x000fe200078e025f */
[----:B------:R3:W-:Y:S04]  /*ab90*/  STS.128 [R88], R52 ;  /* 0x0000003458007388 */ /* 0x0007e80000000c00 */
[----:B------:R-:W-:Y:S01]  /*aba0*/  STS.128 [R88+0x400], R120 ;  /* 0x0004007858007388 */ /* 0x000fe20000000c00 */
[----:B------:R-:W-:Y:S01]  /*abb0*/  BAR.SYNC.DEFER_BLOCKING 0x0 ;  /* 0x0000000000007b1d */ /* 0x000fe20000010000 */
[-C--:B---3--:R-:W-:Y:S02]  /*abc0*/  LEA R54, P4, R47, R3.reuse, 0x2 ;  /* 0x000000032f367211 */ /* 0x088fe400078810ff */
[----:B------:R-:W-:-:S02]  /*abd0*/  LEA R52, P3, R46, R3, 0x2 ;  /* 0x000000032e347211 */ /* 0x000fc400078610ff */
[----:B------:R-:W-:Y:S01]  /*abe0*/  LEA.HI.X.SX32 R55, R47, R0, 0x2, P4 ;  /* 0x000000002f377211 */ /* 0x000fe200020f16ff */
[----:B------:R-:W-:Y:S01]  /*abf0*/  IMAD R47, R117, R2, RZ ;  /* 0x00000002752f7224 */ /* 0x000fe200078e02ff */
[-C--:B------:R-:W-:Y:S02]  /*ac00*/  LEA R90, P4, R60, R3.reuse, 0x2 ;  /* 0x000000033c5a7211 */ /* 0x080fe400078810ff */
[-C--:B------:R-:W-:Y:S02]  /*ac10*/  LEA.HI.X.SX32 R53, R46, R0.reuse, 0x2, P3 ;  /* 0x000000002e357211 */ /* 0x080fe400018f16ff */
[----:B------:R-:W-:Y:S02]  /*ac20*/  LEA.HI.X.SX32 R91, R60, R0, 0x2, P4 ;  /* 0x000000003c5b7211 */ /* 0x000fe400020f16ff */
[-C--:B------:R-:W-:Y:S02]  /*ac30*/  LEA R60, P4, R64, R3.reuse, 0x2 ;  /* 0x00000003403c7211 */ /* 0x080fe400078810ff */
[----:B------:R-:W-:-:S02]  /*ac40*/  LEA R58, P3, R59, R3, 0x2 ;  /* 0x000000033b3a7211 */ /* 0x000fc400078610ff */
[-C--:B------:R-:W-:Y:S01]  /*ac50*/  LEA.HI.X.SX32 R61, R64, R0.reuse, 0x2, P4 ;  /* 0x00000000403d7211 */ /* 0x080fe200020f16ff */
[----:B------:R3:W-:Y:S01]  /*ac60*/  @P2 STG.E desc[UR22][R44.64], R76 ;  /* 0x0000004c2c002986 */ /* 0x0007e2000c101916 */
[CC--:B------:R-:W-:Y:S02]  /*ac70*/  LEA R62, P4, R66.reuse, R3.reuse, 0x2 ;  /* 0x00000003423e7211 */ /* 0x0c0fe400078810ff */
[-C--:B------:R-:W-:Y:S02]  /*ac80*/  LEA.HI.X.SX32 R59, R59, R0.reuse, 0x2, P3 ;  /* 0x000000003b3b7211 */ /* 0x080fe400018f16ff */
[----:B------:R-:W-:Y:S02]  /*ac90*/  ISETP.LT.AND P3, PT, R117, UR11, !P0 ;  /* 0x0000000b75007c0c */ /* 0x000fe4000c761270 */
[----:B------:R-:W-:Y:S02]  /*aca0*/  LEA R46, P5, R47, R3, 0x2 ;  /* 0x000000032f2e7211 */ /* 0x000fe400078a10ff */
[----:B------:R-:W-:-:S02]  /*acb0*/  LEA.HI.X.SX32 R63, R66, R0, 0x2, P4 ;  /* 0x00000000423f7211 */ /* 0x000fc400020f16ff */
[C---:B------:R-:W-:Y:S01]  /*acc0*/  LEA R64, P4, R70.reuse, R3, 0x2 ;  /* 0x0000000346407211 */ /* 0x040fe200078810ff */
[----:B---3--:R-:W-:Y:S01]  /*acd0*/  IMAD R45, R97, R2, RZ ;  /* 0x00000002612d7224 */ /* 0x008fe200078e02ff */
[-C--:B------:R-:W-:Y:S02]  /*ace0*/  LEA.HI.X.SX32 R47, R47, R0.reuse, 0x2, P5 ;  /* 0x000000002f2f7211 */ /* 0x080fe400028f16ff */
[----:B------:R-:W-:Y:S02]  /*acf0*/  ISETP.LT.AND P5, PT, R115, UR11, !P0 ;  /* 0x0000000b73007c0c */ /* 0x000fe4000c7a1270 */
[----:B------:R-:W-:Y:S01]  /*ad00*/  LEA.HI.X.SX32 R65, R70, R0, 0x2, P4 ;  /* 0x0000000046417211 */ /* 0x000fe200020f16ff */
[----:B------:R-:W-:Y:S01]  /*ad10*/  @P3 STG.E desc[UR22][R46.64], R77 ;  /* 0x0000004d2e003986 */ /* 0x000fe2000c101916 */
[----:B------:R-:W-:Y:S02]  /*ad20*/  ISETP.LT.AND P4, PT, R113, UR11, !P0 ;  /* 0x0000000b71007c0c */ /* 0x000fe4000c781270 */
[----:B------:R-:W-:Y:S01]  /*ad30*/  ISETP.LT.AND P2, PT, R111, UR11, !P0 ;  /* 0x0000000b6f007c0c */ /* 0x000fe2000c741270 */
[----:B------:R3:W-:Y:S01]  /*ad40*/  @P1 STG.E desc[UR22][R48.64], R78 ;  /* 0x0000004e30001986 */ /* 0x0007e2000c101916 */
[----:B------:R-:W-:-:S02]  /*ad50*/  ISETP.LT.AND P3, PT, R109, UR11, !P0 ;  /* 0x0000000b6d007c0c */ /* 0x000fc4000c761270 */
[----:B------:R-:W-:Y:S01]  /*ad60*/  ISETP.LT.AND P1, PT, R107, UR11, !P0 ;  /* 0x0000000b6b007c0c */ /* 0x000fe2000c721270 */
[----:B------:R2:W-:Y:S01]  /*ad70*/  @P6 STG.E desc[UR22][R50.64], R79 ;  /* 0x0000004f32006986 */ /* 0x0005e2000c101916 */
[----:B------:R-:W-:Y:S02]  /*ad80*/  ISETP.LT.AND P6, PT, R105, UR11, !P0 ;  /* 0x0000000b69007c0c */ /* 0x000fe4000c7c1270 */
[----:B------:R-:W-:Y:S01]  /*ad90*/  LOP3.LUT R44, R69, 0x20, RZ, 0xfc, !PT ;  /* 0x00000020452c7812 */ /* 0x000fe200078efcff */
[----:B-1----:R1:W-:Y:S01]  /*ada0*/  @P5 STG.E desc[UR22][R52.64], R80 ;  /* 0x0000005034005986 */ /* 0x0023e2000c101916 */
[----:B------:R-:W-:-:S03]  /*adb0*/  ISETP.LT.AND P5, PT, R103, UR11, !P0 ;  /* 0x0000000b67007c0c */ /* 0x000fc6000c7a1270 */
[----:B------:R4:W-:Y:S01]  /*adc0*/  @P4 STG.E desc[UR22][R54.64], R81 ;  /* 0x0000005136004986 */ /* 0x0009e2000c101916 */
[----:B------:R-:W-:Y:S02]  /*add0*/  ISETP.LT.AND P4, PT, R101, UR11, !P0 ;  /* 0x0000000b65007c0c */ /* 0x000fe4000c781270 */
[----:B---3--:R-:W-:Y:S01]  /*ade0*/  LOP3.LUT R49, R69, 0x22, RZ, 0xfc, !PT ;  /* 0x0000002245317812 */ /* 0x008fe200078efcff */
[----:B------:R-:W-:Y:S01]  /*adf0*/  @P2 STG.E desc[UR22][R56.64], R82 ;  /* 0x0000005238002986 */ /* 0x000fe2000c101916 */
[----:B------:R-:W-:Y:S02]  /*ae00*/  ISETP.LT.AND P2, PT, R99, UR11, !P0 ;  /* 0x0000000b63007c0c */ /* 0x000fe4000c741270 */
[C---:B--2---:R-:W-:Y:S01]  /*ae10*/  LOP3.LUT R50, R69.reuse, 0x24, RZ, 0xfc, !PT ;  /* 0x0000002445327812 */ /* 0x044fe200078efcff */
[----:B------:R-:W-:Y:S01]  /*ae20*/  @P3 STG.E desc[UR22][R58.64], R83 ;  /* 0x000000533a003986 */ /* 0x000fe2000c101916 */
[----:B------:R-:W-:Y:S01]  /*ae30*/  ISETP.LT.AND P3, PT, R44, UR11, !P0 ;  /* 0x0000000b2c007c0c */ /* 0x000fe2000c761270 */
[----:B-1----:R-:W-:Y:S01]  /*ae40*/  IMAD R53, R2, 0x2, R95 ;  /* 0x0000000202357824 */ /* 0x002fe200078e025f */
[----:B------:R-:W-:Y:S01]  /*ae50*/  LOP3.LUT R51, R69, 0x26, RZ, 0xfc, !PT ;  /* 0x0000002645337812 */ /* 0x000fe200078efcff */
[----:B------:R-:W-:Y:S01]  /*ae60*/  @P1 STG.E desc[UR22][R90.64], R84 ;  /* 0x000000545a001986 */ /* 0x000fe2000c101916 */
[----:B------:R-:W-:-:S02]  /*ae70*/  ISETP.LT.AND P1, PT, R97, UR11, !P0 ;  /* 0x0000000b61007c0c */ /* 0x000fc4000c721270 */
[----:B------:R-:W-:Y:S01]  /*ae80*/  LOP3.LUT R52, R69, 0x28, RZ, 0xfc, !PT ;  /* 0x0000002845347812 */ /* 0x000fe200078efcff */
[----:B------:R-:W-:Y:S01]  /*ae90*/  @P6 STG.E desc[UR22][R92.64], R85 ;  /* 0x000000555c006986 */ /* 0x000fe2000c101916 */
[----:B------:R-:W-:Y:S02]  /*aea0*/  ISETP.LT.AND P6, PT, R51, UR11, !P0 ;  /* 0x0000000b33007c0c */ /* 0x000fe4000c7c1270 */
[----:B----4-:R-:W-:Y:S01]  /*aeb0*/  LOP3.LUT R54, R69, 0x2a, RZ, 0xfc, !PT ;  /* 0x0000002a45367812 */ /* 0x010fe200078efcff */
[----:B------:R-:W-:Y:S01]  /*aec0*/  @P5 STG.E desc[UR22][R60.64], R86 ;  /* 0x000000563c005986 */ /* 0x000fe2000c101916 */
[----:B------:R-:W-:-:S03]  /*aed0*/  LEA R44, P5, R45, R3, 0x2 ;  /* 0x000000032d2c7211 */ /* 0x000fc600078a10ff */
[----:B------:R-:W-:Y:S01]  /*aee0*/  @P4 STG.E desc[UR22][R62.64], R87 ;  /* 0x000000573e004986 */ /* 0x000fe2000c101916 */
[----:B------:R-:W-:Y:S02]  /*aef0*/  LEA.HI.X.SX32 R45, R45, R0, 0x2, P5 ;  /* 0x000000002d2d7211 */ /* 0x000fe400028f16ff */
[----:B------:R-:W-:Y:S01]  /*af00*/  ISETP.LT.AND P5, PT, R71, UR11, !P0 ;  /* 0x0000000b47007c0c */ /* 0x000fe2000c7a1270 */
[----:B------:R-:W-:Y:S01]  /*af10*/  @P2 STG.E desc[UR22][R64.64], R72 ;  /* 0x0000004840002986 */ /* 0x000fe2000c101916 */
[C---:B------:R-:W-:Y:S01]  /*af20*/  ISETP.LT.AND P2, PT, R89.reuse, UR11, !P0 ;  /* 0x0000000b59007c0c */ /* 0x040fe2000c741270 */
[-C--:B------:R-:W-:Y:S02]  /*af30*/  IMAD R89, R89, R2.reuse, RZ ;  /* 0x0000000259597224 */ /* 0x080fe400078e02ff */
[----:B------:R-:W-:Y:S01]  /*af40*/  IMAD R71, R71, R2, RZ ;  /* 0x0000000247477224 */ /* 0x000fe200078e02ff */
[----:B------:R1:W-:Y:S02]  /*af50*/  @P1 STG.E desc[UR22][R44.64], R73 ;  /* 0x000000492c001986 */ /* 0x0003e4000c101916 */
[----:B------:R-:W-:-:S02]  /*af60*/  LEA R46, P1, R89, R3, 0x2 ;  /* 0x00000003592e7211 */ /* 0x000fc400078210ff */
[-C--:B------:R-:W-:Y:S02]  /*af70*/  LEA R48, P4, R71, R3.reuse, 0x2 ;  /* 0x0000000347307211 */ /* 0x080fe400078810ff */
[-C--:B------:R-:W-:Y:S02]  /*af80*/  LEA.HI.X.SX32 R47, R89, R0.reuse, 0x2, P1 ;  /* 0x00000000592f7211 */ /* 0x080fe400008f16ff */
[----:B------:R-:W-:Y:S02]  /*af90*/  ISETP.LT.AND P1, PT, R49, UR11, !P0 ;  /* 0x0000000b31007c0c */ /* 0x000fe4000c721270 */
[----:B------:R-:W-:Y:S01]  /*afa0*/  LEA.HI.X.SX32 R49, R71, R0, 0x2, P4 ;  /* 0x0000000047317211 */ /* 0x000fe200020f16ff */
[----:B------:R-:W-:Y:S01]  /*afb0*/  @P2 STG.E desc[UR22][R46.64], R74 ;  /* 0x0000004a2e002986 */ /* 0x000fe2000c101916 */
[----:B------:R-:W-:Y:S02]  /*afc0*/  ISETP.LT.AND P4, PT, R50, UR11, !P0 ;  /* 0x0000000b32007c0c */ /* 0x000fe4000c781270 */
[-C--:B-1----:R-:W-:Y:S01]  /*afd0*/  LEA R44, P2, R95, R3.reuse, 0x2 ;  /* 0x000000035f2c7211 */ /* 0x082fe200078410ff */
[----:B------:R1:W-:Y:S01]  /*afe0*/  @P5 STG.E desc[UR22][R48.64], R75 ;  /* 0x0000004b30005986 */ /* 0x0003e2000c101916 */
[----:B------:R-:W-:-:S02]  /*aff0*/  LEA R50, P5, R53, R3, 0x2 ;  /* 0x0000000335327211 */ /* 0x000fc400078a10ff */
[-C--:B------:R-:W-:Y:S02]  /*b000*/  LEA.HI.X.SX32 R45, R95, R0.reuse, 0x2, P2 ;  /* 0x000000005f2d7211 */ /* 0x080fe400010f16ff */
[----:B------:R-:W-:Y:S01]  /*b010*/  LEA.HI.X.SX32 R51, R53, R0, 0x2, P5 ;  /* 0x0000000035337211 */ /* 0x000fe200028f16ff */
[----:B------:R-:W-:Y:S01]  /*b020*/  IMAD R53, R2, 0x2, R53 ;  /* 0x0000000202357824 */ /* 0x000fe200078e0235 */
[----:B------:R-:W-:Y:S01]  /*b030*/  ISETP.LT.AND P2, PT, R52, UR11, !P0 ;  /* 0x0000000b34007c0c */ /* 0x000fe2000c741270 */
[----:B-----5:R2:W-:Y:S01]  /*b040*/  @P3 STG.E desc[UR22][R44.64], R40 ;  /* 0x000000282c003986 */ /* 0x0205e2000c101916 */
[----:B------:R-:W-:Y:S02]  /*b050*/  ISETP.LT.AND P5, PT, R54, UR11, !P0 ;  /* 0x0000000b36007c0c */ /* 0x000fe4000c7a1270 */
[----:B------:R-:W-:Y:S01]  /*b060*/  LOP3.LUT R52, R69, 0x2c, RZ, 0xfc, !PT ;  /* 0x0000002c45347812 */ /* 0x000fe200078efcff */
[----:B------:R3:W-:Y:S01]  /*b070*/  @P1 STG.E desc[UR22][R50.64], R41 ;  /* 0x0000002932001986 */ /* 0x0007e2000c101916 */
[----:B-1----:R-:W-:Y:S01]  /*b080*/  IMAD R49, R2, 0x2, R53 ;  /* 0x0000000202317824 */ /* 0x002fe200078e0235 */
[----:B------:R-:W-:-:S04]  /*b090*/  LEA R46, P1, R53, R3, 0x2 ;  /* 0x00000003352e7211 */ /* 0x000fc800078210ff */
[-C--:B------:R-:W-:Y:S02]  /*b0a0*/  LEA R48, P3, R49, R3.reuse, 0x2 ;  /* 0x0000000331307211 */ /* 0x080fe400078610ff */
[-C--:B------:R-:W-:Y:S01]  /*b0b0*/  LEA.HI.X.SX32 R47, R53, R0.reuse, 0x2, P1 ;  /* 0x00000000352f7211 */ /* 0x080fe200008f16ff */
[C---:B------:R-:W-:Y:S01]  /*b0c0*/  IMAD R53, R2.reuse, 0x2, R49 ;  /* 0x0000000202357824 */ /* 0x040fe200078e0231 */
[----:B------:R-:W-:Y:S02]  /*b0d0*/  LEA.HI.X.SX32 R49, R49, R0, 0x2, P3 ;  /* 0x0000000031317211 */ /* 0x000fe400018f16ff */
[----:B--2---:R-:W-:Y:S01]  /*b0e0*/  LOP3.LUT R45, R69, 0x2e, RZ, 0xfc, !PT ;  /* 0x0000002e452d7812 */ /* 0x004fe200078efcff */
[----:B---3--:R-:W-:Y:S01]  /*b0f0*/  IMAD R51, R2, 0x2, R53 ;  /* 0x0000000202337824 */ /* 0x008fe200078e0235 */
[----:B------:R1:W-:Y:S01]  /*b100*/  @P4 STG.E desc[UR22][R46.64], R42 ;  /* 0x0000002a2e004986 */ /* 0x0003e2000c101916 */
[-C--:B------:R-:W-:Y:S02]  /*b110*/  LEA R40, P3, R53, R3.reuse, 0x2 ;  /* 0x0000000335287211 */ /* 0x080fe400078610ff */
[----:B------:R-:W-:Y:S01]  /*b120*/  ISETP.LT.AND P4, PT, R45, UR11, !P0 ;  /* 0x0000000b2d007c0c */ /* 0x000fe2000c781270 */
[----:B------:R2:W-:Y:S01]  /*b130*/  @P6 STG.E desc[UR22][R48.64], R43 ;  /* 0x0000002b30006986 */ /* 0x0005e2000c101916 */
[----:B------:R-:W-:-:S02]  /*b140*/  LEA R44, P6, R51, R3, 0x2 ;  /* 0x00000003332c7211 */ /* 0x000fc400078c10ff */
[-C--:B------:R-:W-:Y:S02]  /*b150*/  LEA.HI.X.SX32 R41, R53, R0.reuse, 0x2, P3 ;  /* 0x0000000035297211 */ /* 0x080fe400018f16ff */
[----:B------:R-:W-:Y:S01]  /*b160*/  LEA.HI.X.SX32 R45, R51, R0, 0x2, P6 ;  /* 0x00000000332d7211 */ /* 0x000fe200030f16ff */
[----:B------:R-:W-:Y:S01]  /*b170*/  IMAD R51, R2, 0x2, R51 ;  /* 0x0000000202337824 */ /* 0x000fe200078e0233 */
[----:B------:R-:W-:Y:S01]  /*b180*/  ISETP.LT.AND P1, PT, R52, UR11, !P0 ;  /* 0x0000000b34007c0c */ /* 0x000fe2000c721270 */
[----:B------:R-:W-:Y:S01]  /*b190*/  @P2 STG.E desc[UR22][R40.64], R36 ;  /* 0x0000002428002986 */ /* 0x000fe2000c101916 */
[----:B------:R-:W-:Y:S01]  /*b1a0*/  LOP3.LUT R50, R69, 0x30, RZ, 0xfc, !PT ;  /* 0x0000003045327812 */ /* 0x000fe200078efcff */
[----:B-1----:R-:W-:Y:S01]  /*b1b0*/  IMAD R47, R2, 0x2, R51 ;  /* 0x00000002022f7824 */ /* 0x002fe200078e0233 */
[----:B------:R-:W-:Y:S01]  /*b1c0*/  LEA R42, P2, R51, R3, 0x2 ;  /* 0x00000003332a7211 */ /* 0x000fe200078410ff */
[----:B------:R1:W-:Y:S01]  /*b1d0*/  @P5 STG.E desc[UR22][R44.64], R37 ;  /* 0x000000252c005986 */ /* 0x0003e2000c101916 */
[----:B--2---:R-:W-:-:S02]  /*b1e0*/  LOP3.LUT R49, R69, 0x32, RZ, 0xfc, !PT ;  /* 0x0000003245317812 */ /* 0x004fc400078efcff */
[----:B------:R-:W-:Y:S01]  /*b1f0*/  LEA R46, P6, R47, R3, 0x2 ;  /* 0x000000032f2e7211 */ /* 0x000fe200078c10ff */
[----:B------:R-:W2:Y:S01]  /*b200*/  LDS.128 R52, [R68] ;  /* 0x0000000044347984 */ /* 0x000ea20000000c00 */
[----:B------:R-:W-:Y:S01]  /*b210*/  ISETP.LT.AND P5, PT, R49, UR11, !P0 ;  /* 0x0000000b31007c0c */ /* 0x000fe2000c7a1270 */
[----:B------:R-:W-:Y:S01]  /*b220*/  IMAD R49, R2, 0x2, R47 ;  /* 0x0000000202317824 */ /* 0x000fe200078e022f */
[-C--:B------:R-:W-:Y:S02]  /*b230*/  LEA.HI.X.SX32 R43, R51, R0.reuse, 0x2, P2 ;  /* 0x00000000332b7211 */ /* 0x080fe400010f16ff */
[----:B------:R-:W-:Y:S02]  /*b240*/  ISETP.LT.AND P3, PT, R50, UR11, !P0 ;  /* 0x0000000b32007c0c */ /* 0x000fe4000c761270 */
[----:B------:R-:W-:Y:S01]  /*b250*/  LEA.HI.X.SX32 R47, R47, R0, 0x2, P6 ;  /* 0x000000002f2f7211 */ /* 0x000fe200030f16ff */
[----:B-1----:R-:W-:Y:S01]  /*b260*/  IMAD R45, R2, 0x2, R49 ;  /* 0x00000002022d7824 */ /* 0x002fe200078e0231 */
[----:B------:R1:W-:Y:S01]  /*b270*/  @P1 STG.E desc[UR22][R42.64], R38 ;  /* 0x000000262a001986 */ /* 0x0003e2000c101916 */
[----:B------:R-:W-:-:S02]  /*b280*/  LOP3.LUT R41, R69, 0x36, RZ, 0xfc, !PT ;  /* 0x0000003645297812 */ /* 0x000fc400078efcff */
[-C--:B------:R-:W-:Y:S01]  /*b290*/  LEA R36, P1, R49, R3.reuse, 0x2 ;  /* 0x0000000331247211 */ /* 0x080fe200078210ff */
[----:B------:R3:W-:Y:S01]  /*b2a0*/  @P4 STG.E desc[UR22][R46.64], R39 ;  /* 0x000000272e004986 */ /* 0x0007e2000c101916 */
[-C--:B------:R-:W-:Y:S02]  /*b2b0*/  LEA R40, P6, R45, R3.reuse, 0x2 ;  /* 0x000000032d287211 */ /* 0x080fe400078c10ff */
[----:B------:R-:W-:Y:S02]  /*b2c0*/  ISETP.LT.AND P4, PT, R41, UR11, !P0 ;  /* 0x0000000b29007c0c */ /* 0x000fe4000c781270 */
[-C--:B------:R-:W-:Y:S02]  /*b2d0*/  LEA.HI.X.SX32 R37, R49, R0.reuse, 0x2, P1 ;  /* 0x0000000031257211 */ /* 0x080fe400008f16ff */
[----:B------:R-:W-:Y:S01]  /*b2e0*/  LEA.HI.X.SX32 R41, R45, R0, 0x2, P6 ;  /* 0x000000002d297211 */ /* 0x000fe200030f16ff */
[C---:B------:R-:W-:Y:S01]  /*b2f0*/  IMAD R45, R2.reuse, 0x2, R45 ;  /* 0x00000002022d7824 */ /* 0x040fe200078e022d */
[C---:B------:R-:W-:Y:S01]  /*b300*/  LOP3.LUT R48, R69.reuse, 0x34, RZ, 0xfc, !PT ;  /* 0x0000003445307812 */ /* 0x040fe200078efcff */
[----:B------:R4:W-:Y:S01]  /*b310*/  @P3 STG.E desc[UR22][R36.64], R32 ;  /* 0x0000002024003986 */ /* 0x0009e2000c101916 */
[----:B------:R-:W-:Y:S01]  /*b320*/  LOP3.LUT R44, R69, 0x38, RZ, 0xfc, !PT ;  /* 0x00000038452c7812 */ /* 0x000fe200078efcff */
[----:B-1----:R-:W-:Y:S01]  /*b330*/  IMAD R43, R2, 0x2, R45 ;  /* 0x00000002022b7824 */ /* 0x002fe200078e022d */
[----:B------:R-:W-:Y:S01]  /*b340*/  ISETP.LT.AND P2, PT, R48, UR11, !P0 ;  /* 0x0000000b30007c0c */ /* 0x000fe2000c741270 */
[----:B------:R1:W-:Y:S01]  /*b350*/  @P5 STG.E desc[UR22][R40.64], R33 ;  /* 0x0000002128005986 */ /* 0x0003e2000c101916 */
[----:B------:R-:W-:-:S02]  /*b360*/  LEA R38, P3, R45, R3, 0x2 ;  /* 0x000000032d267211 */ /* 0x000fc400078610ff */
[-C--:B------:R-:W-:Y:S02]  /*b370*/  LEA R42, P6, R43, R3.reuse, 0x2 ;  /* 0x000000032b2a7211 */ /* 0x080fe400078c10ff */
[-C--:B---3--:R-:W-:Y:S01]  /*b380*/  LEA.HI.X.SX32 R39, R45, R0.reuse, 0x2, P3 ;  /* 0x000000002d277211 */ /* 0x088fe200018f16ff */
[----:B------:R-:W-:Y:S01]  /*b390*/  IMAD R45, R2, 0x2, R43 ;  /* 0x00000002022d7824 */ /* 0x000fe200078e022b */
[----:B------:R-:W-:Y:S02]  /*b3a0*/  ISETP.LT.AND P1, PT, R44, UR11, !P0 ;  /* 0x0000000b2c007c0c */ /* 0x000fe4000c721270 */
[----:B------:R-:W-:Y:S02]  /*b3b0*/  LEA.HI.X.SX32 R43, R43, R0, 0x2, P6 ;  /* 0x000000002b2b7211 */ /* 0x000fe400030f16ff */
[----:B----4-:R-:W-:Y:S01]  /*b3c0*/  LOP3.LUT R37, R69, 0x3e, RZ, 0xfc, !PT ;  /* 0x0000003e45257812 */ /* 0x010fe200078efcff */
[----:B-1----:R-:W-:Y:S01]  /*b3d0*/  IMAD R41, R2, 0x2, R45 ;  /* 0x0000000202297824 */ /* 0x002fe200078e022d */
[----:B------:R1:W-:Y:S01]  /*b3e0*/  @P2 STG.E desc[UR22][R38.64], R34 ;  /* 0x0000002226002986 */ /* 0x0003e2000c101916 */
[----:B------:R-:W-:-:S02]  /*b3f0*/  LEA R32, P2, R45, R3, 0x2 ;  /* 0x000000032d207211 */ /* 0x000fc400078410ff */
[----:B------:R-:W-:Y:S01]  /*b400*/  LOP3.LUT R46, R69, 0x3a, RZ, 0xfc, !PT ;  /* 0x0000003a452e7812 */ /* 0x000fe200078efcff */
[----:B------:R3:W-:Y:S01]  /*b410*/  @P4 STG.E desc[UR22][R42.64], R35 ;  /* 0x000000232a004986 */ /* 0x0007e2000c101916 */
[-C--:B------:R-:W-:Y:S02]  /*b420*/  LEA R36, P6, R41, R3.reuse, 0x2 ;  /* 0x0000000329247211 */ /* 0x080fe400078c10ff */
[----:B------:R-:W-:Y:S02]  /*b430*/  ISETP.LT.AND P4, PT, R37, UR11, !P0 ;  /* 0x0000000b25007c0c */ /* 0x000fe4000c781270 */
[-C--:B------:R-:W-:Y:S02]  /*b440*/  LEA.HI.X.SX32 R33, R45, R0.reuse, 0x2, P2 ;  /* 0x000000002d217211 */ /* 0x080fe400010f16ff */
[----:B------:R-:W-:Y:S01]  /*b450*/  LEA.HI.X.SX32 R37, R41, R0, 0x2, P6 ;  /* 0x0000000029257211 */ /* 0x000fe200030f16ff */
[----:B------:R-:W-:Y:S01]  /*b460*/  IMAD R41, R2, 0x2, R41 ;  /* 0x0000000202297824 */ /* 0x000fe200078e0229 */
[----:B------:R-:W-:Y:S01]  /*b470*/  LOP3.LUT R44, R69, 0x3c, RZ, 0xfc, !PT ;  /* 0x0000003c452c7812 */ /* 0x000fe200078efcff */
[----:B--2---:R2:W-:Y:S01]  /*b480*/  @P1 STG.E desc[UR22][R32.64], R52 ;  /* 0x0000003420001986 */ /* 0x0045e2000c101916 */
[----:B------:R-:W-:Y:S01]  /*b490*/  ISETP.LT.AND P5, PT, R46, UR11, !P0 ;  /* 0x0000000b2e007c0c */ /* 0x000fe2000c7a1270 */
[----:B-1----:R-:W-:Y:S01]  /*b4a0*/  IMAD R39, R2, 0x2, R41 ;  /* 0x0000000202277824 */ /* 0x002fe200078e0229 */
[----:B------:R-:W-:-:S02]  /*b4b0*/  LEA R34, P1, R41, R3, 0x2 ;  /* 0x0000000329227211 */ /* 0x000fc400078210ff */
[----:B------:R-:W-:Y:S02]  /*b4c0*/  ISETP.LT.AND P3, PT, R44, UR11, !P0 ;  /* 0x0000000b2c007c0c */ /* 0x000fe4000c761270 */
[----:B---3--:R-:W-:Y:S01]  /*b4d0*/  LEA.HI.X.SX32 R35, R41, R0, 0x2, P1 ;  /* 0x0000000029237211 */ /* 0x008fe200008f16ff */
[C---:B------:R-:W-:Y:S01]  /*b4e0*/  IMAD R41, R2.reuse, 0x2, R39 ;  /* 0x0000000202297824 */ /* 0x040fe200078e0227 */
[----:B------:R-:W-:Y:S02]  /*b4f0*/  LOP3.LUT R40, R69, 0x40, RZ, 0xfc, !PT ;  /* 0x0000004045287812 */ /* 0x000fe400078efcff */
[----:B------:R-:W-:Y:S01]  /*b500*/  LEA R38, P6, R39, R3, 0x2 ;  /* 0x0000000327267211 */ /* 0x000fe200078c10ff */
[----:B------:R-:W-:Y:S01]  /*b510*/  IMAD R43, R2, 0x2, R41 ;  /* 0x00000002022b7824 */ /* 0x000fe200078e0229 */
[----:B------:R-:W-:Y:S01]  /*b520*/  LOP3.LUT R42, R69, 0x42, RZ, 0xfc, !PT ;  /* 0x00000042452a7812 */ /* 0x000fe200078efcff */
[----:B------:R1:W-:Y:S01]  /*b530*/  @P5 STG.E desc[UR22][R36.64], R53 ;  /* 0x0000003524005986 */ /* 0x0003e2000c101916 */
[----:B------:R-:W-:-:S02]  /*b540*/  ISETP.LT.AND P2, PT, R40, UR11, !P0 ;  /* 0x0000000b28007c0c */ /* 0x000fc4000c741270 */
[-C--:B------:R-:W-:Y:S01]  /*b550*/  LEA.HI.X.SX32 R39, R39, R0.reuse, 0x2, P6 ;  /* 0x0000000027277211 */ /* 0x080fe200030f16ff */
[----:B------:R-:W-:Y:S01]  /*b560*/  @P3 STG.E desc[UR22][R34.64], R54 ;  /* 0x0000003622003986 */ /* 0x000fe2000c101916 */
[----:B------:R-:W-:Y:S02]  /*b570*/  ISETP.LT.AND P5, PT, R42, UR11, !P0 ;  /* 0x0000000b2a007c0c */ /* 0x000fe4000c7a1270 */
[----:B--2---:R-:W-:Y:S01]  /*b580*/  LEA R32, P3, R41, R3, 0x2 ;  /* 0x0000000329207211 */ /* 0x004fe200078610ff */
[----:B------:R2:W-:Y:S01]  /*b590*/  @P4 STG.E desc[UR22][R38.64], R55 ;  /* 0x0000003726004986 */ /* 0x0005e2000c101916 */
[----:B------:R-:W-:Y:S02]  /*b5a0*/  LOP3.LUT R40, R69, 0x44, RZ, 0xfc, !PT ;  /* 0x0000004445287812 */ /* 0x000fe400078efcff */
[----:B------:R-:W-:Y:S02]  /*b5b0*/  LEA.HI.X.SX32 R33, R41, R0, 0x2, P3 ;  /* 0x0000000029217211 */ /* 0x000fe400018f16ff */
[----:B-1----:R-:W-:-:S02]  /*b5c0*/  LOP3.LUT R37, R69, 0x46, RZ, 0xfc, !PT ;  /* 0x0000004645257812 */ /* 0x002fc400078efcff */
[-C--:B------:R-:W-:Y:S01]  /*b5d0*/  LEA R36, P6, R43, R3.reuse, 0x2 ;  /* 0x000000032b247211 */ /* 0x080fe200078c10ff */
[----:B------:R-:W-:Y:S01]  /*b5e0*/  @P2 STG.E desc[UR22][R32.64], R4 ;  /* 0x0000000420002986 */ /* 0x000fe2000c101916 */
[----:B------:R-:W-:Y:S02]  /*b5f0*/  ISETP.LT.AND P4, PT, R37, UR11, !P0 ;  /* 0x0000000b25007c0c */ /* 0x000fe4000c781270 */
[----:B------:R-:W-:Y:S01]  /*b600*/  LEA.HI.X.SX32 R37, R43, R0, 0x2, P6 ;  /* 0x000000002b257211 */ /* 0x000fe200030f16ff */
[----:B------:R-:W-:Y:S01]  /*b610*/  IMAD R43, R2, 0x2, R43 ;  /* 0x00000002022b7824 */ /* 0x000fe200078e022b */
[----:B------:R-:W-:Y:S02]  /*b620*/  ISETP.LT.AND P1, PT, R40, UR11, !P0 ;  /* 0x0000000b28007c0c */ /* 0x000fe4000c721270 */
[----:B------:R-:W-:Y:S01]  /*b630*/  LOP3.LUT R41, R69, 0x4a, RZ, 0xfc, !PT ;  /* 0x0000004a45297812 */ /* 0x000fe200078efcff */
[----:B--2---:R-:W-:Y:S01]  /*b640*/  IMAD R39, R2, 0x2, R43 ;  /* 0x0000000202277824 */ /* 0x004fe200078e022b */
[----:B------:R1:W-:Y:S01]  /*b650*/  @P5 STG.E desc[UR22][R36.64], R5 ;  /* 0x0000000524005986 */ /* 0x0003e2000c101916 */
[----:B------:R-:W-:-:S02]  /*b660*/  LEA R34, P2, R43, R3, 0x2 ;  /* 0x000000032b227211 */ /* 0x000fc400078410ff */
[----:B------:R-:W-:Y:S01]  /*b670*/  ISETP.LT.AND P5, PT, R41, UR11, !P0 ;  /* 0x0000000b29007c0c */ /* 0x000fe2000c7a1270 */
[----:B------:R-:W-:Y:S01]  /*b680*/  IMAD R41, R2, 0x2, R39 ;  /* 0x0000000202297824 */ /* 0x000fe200078e0227 */
[----:B------:R-:W-:Y:S02]  /*b690*/  LOP3.LUT R40, R69, 0x48, RZ, 0xfc, !PT ;  /* 0x0000004845287812 */ /* 0x000fe400078efcff */
[----:B------:R-:W-:Y:S02]  /*b6a0*/  LEA R38, P6, R39, R3, 0x2 ;  /* 0x0000000327267211 */ /* 0x000fe400078c10ff */
[-C--:B------:R-:W-:Y:S02]  /*b6b0*/  LEA.HI.X.SX32 R35, R43, R0.reuse, 0x2, P2 ;  /* 0x000000002b237211 */ /* 0x080fe400010f16ff */
[----:B------:R-:W-:Y:S01]  /*b6c0*/  ISETP.LT.AND P3, PT, R40, UR11, !P0 ;  /* 0x0000000b28007c0c */ /* 0x000fe2000c761270 */
[----:B-1----:R-:W-:Y:S01]  /*b6d0*/  IMAD R37, R2, 0x2, R41 ;  /* 0x0000000202257824 */ /* 0x002fe200078e0229 */
[----:B------:R-:W-:Y:S01]  /*b6e0*/  LEA.HI.X.SX32 R39, R39, R0, 0x2, P6 ;  /* 0x0000000027277211 */ /* 0x000fe200030f16ff */
        /* <DEDUP_REMOVED lines=10> */
[----:B------:R-:W-:Y:S01]  /*b790*/  @P3 STG.E desc[UR22][R4.64], R8 ;  /* 0x0000000804003986 */ /* 0x000fe2000c101916 */
[----:B------:R-:W-:Y:S01]  /*b7a0*/  LOP3.LUT R36, R69, 0x50, RZ, 0xfc, !PT ;  /* 0x0000005045247812 */ /* 0x000fe200078efcff */
[----:B-1----:R-:W-:Y:S01]  /*b7b0*/  IMAD R35, R2, 0x2, R37 ;  /* 0x0000000202237824 */ /* 0x002fe200078e0225 */
[----:B------:R-:W-:Y:S01]  /*b7c0*/  ISETP.LT.AND P2, PT, R40, UR11, !P0 ;  /* 0x0000000b28007c0c */ /* 0x000fe2000c741270 */
[----:B------:R1:W-:Y:S01]  /*b7d0*/  @P5 STG.E desc[UR22][R32.64], R9 ;  /* 0x0000000920005986 */ /* 0x0003e2000c101916 */
[----:B------:R-:W-:-:S02]  /*b7e0*/  LEA R6, P3, R37, R3, 0x2 ;  /* 0x0000000325067211 */ /* 0x000fc400078610ff */
[----:B------:R-:W-:Y:S02]  /*b7f0*/  LEA R34, P6, R35, R3, 0x2 ;  /* 0x0000000323227211 */ /* 0x000fe400078c10ff */
[-C--:B--2---:R-:W-:Y:S01]  /*b800*/  LEA.HI.X.SX32 R7, R37, R0.reuse, 0x2, P3 ;  /* 0x0000000025077211 */ /* 0x084fe200018f16ff */
[----:B------:R-:W-:Y:S01]  /*b810*/  IMAD R37, R2, 0x2, R35 ;  /* 0x0000000202257824 */ /* 0x000fe200078e0223 */
[----:B------:R-:W-:Y:S02]  /*b820*/  ISETP.LT.AND P1, PT, R36, UR11, !P0 ;  /* 0x0000000b24007c0c */ /* 0x000fe4000c721270 */
[----:B------:R-:W-:Y:S02]  /*b830*/  LEA.HI.X.SX32 R35, R35, R0, 0x2, P6 ;  /* 0x0000000023237211 */ /* 0x000fe400030f16ff */
[C---:B------:R-:W-:Y:S01]  /*b840*/  LOP3.LUT R38, R69.reuse, 0x52, RZ, 0xfc, !PT ;  /* 0x0000005245267812 */ /* 0x040fe200078efcff */
[----:B-1----:R-:W-:Y:S01]  /*b850*/  IMAD R33, R2, 0x2, R37 ;  /* 0x0000000202217824 */ /* 0x002fe200078e0225 */
[----:B------:R-:W-:Y:S01]  /*b860*/  @P2 STG.E desc[UR22][R6.64], R10 ;  /* 0x0000000a06002986 */ /* 0x000fe2000c101916 */
[----:B------:R-:W-:-:S02]  /*b870*/  LOP3.LUT R9, R69, 0x56, RZ, 0xfc, !PT ;  /* 0x0000005645097812 */ /* 0x000fc400078efcff */
[-C--:B------:R-:W-:Y:S01]  /*b880*/  LEA R4, P2, R37, R3.reuse, 0x2 ;  /* 0x0000000325047211 */ /* 0x080fe200078410ff */
[----:B------:R1:W-:Y:S01]  /*b890*/  @P4 STG.E desc[UR22][R34.64], R11 ;  /* 0x0000000b22004986 */ /* 0x0003e2000c101916 */
[-C--:B------:R-:W-:Y:S02]  /*b8a0*/  LEA R8, P6, R33, R3.reuse, 0x2 ;  /* 0x0000000321087211 */ /* 0x080fe400078c10ff */
[----:B------:R-:W-:Y:S02]  /*b8b0*/  ISETP.LT.AND P4, PT, R9, UR11, !P0 ;  /* 0x0000000b09007c0c */ /* 0x000fe4000c781270 */
[----:B------:R-:W-:Y:S02]  /*b8c0*/  LOP3.LUT R36, R69, 0x54, RZ, 0xfc, !PT ;  /* 0x0000005445247812 */ /* 0x000fe400078efcff */
[-C--:B------:R-:W-:Y:S02]  /*b8d0*/  LEA.HI.X.SX32 R5, R37, R0.reuse, 0x2, P2 ;  /* 0x0000000025057211 */ /* 0x080fe400010f16ff */
[----:B------:R-:W-:Y:S01]  /*b8e0*/  LEA.HI.X.SX32 R9, R33, R0, 0x2, P6 ;  /* 0x0000000021097211 */ /* 0x000fe200030f16ff */
[----:B------:R-:W-:Y:S01]  /*b8f0*/  IMAD R33, R2, 0x2, R33 ;  /* 0x0000000202217824 */ /* 0x000fe200078e0221 */
[----:B------:R-:W-:Y:S01]  /*b900*/  ISETP.LT.AND P5, PT, R38, UR11, !P0 ;  /* 0x0000000b26007c0c */ /* 0x000fe2000c7a1270 */
[----:B------:R2:W-:Y:S01]  /*b910*/  @P1 STG.E desc[UR22][R4.64], R12 ;  /* 0x0000000c04001986 */ /* 0x0005e2000c101916 */
[----:B------:R-:W-:Y:S01]  /*b920*/  ISETP.LT.AND P3, PT, R36, UR11, !P0 ;  /* 0x0000000b24007c0c */ /* 0x000fe2000c761270 */
[----:B-1----:R-:W-:Y:S01]  /*b930*/  IMAD R11, R2, 0x2, R33 ;  /* 0x00000002020b7824 */ /* 0x002fe200078e0221 */
[----:B------:R-:W-:-:S02]  /*b940*/  LEA R6, P1, R33, R3, 0x2 ;  /* 0x0000000321067211 */ /* 0x000fc400078210ff */
[----:B------:R-:W-:Y:S02]  /*b950*/  LOP3.LUT R32, R69, 0x58, RZ, 0xfc, !PT ;  /* 0x0000005845207812 */ /* 0x000fe400078efcff */
[-C--:B------:R-:W-:Y:S02]  /*b960*/  LEA R10, P6, R11, R3.reuse, 0x2 ;  /* 0x000000030b0a7211 */ /* 0x080fe400078c10ff */
[-C--:B------:R-:W-:Y:S01]  /*b970*/  LEA.HI.X.SX32 R7, R33, R0.reuse, 0x2, P1 ;  /* 0x0000000021077211 */ /* 0x080fe200008f16ff */
[----:B------:R-:W-:Y:S01]  /*b980*/  IMAD R33, R2, 0x2, R11 ;  /* 0x0000000202217824 */ /* 0x000fe200078e020b */
[----:B------:R-:W-:Y:S01]  /*b990*/  LEA.HI.X.SX32 R11, R11, R0, 0x2, P6 ;  /* 0x000000000b0b7211 */ /* 0x000fe200030f16ff */
[----:B------:R1:W-:Y:S01]  /*b9a0*/  @P5 STG.E desc[UR22][R8.64], R13 ;  /* 0x0000000d08005986 */ /* 0x0003e2000c101916 */
[----:B------:R-:W-:Y:S02]  /*b9b0*/  ISETP.LT.AND P2, PT, R32, UR11, !P0 ;  /* 0x0000000b20007c0c */ /* 0x000fe4000c741270 */
[----:B------:R-:W-:Y:S01]  /*b9c0*/  LOP3.LUT R34, R69, 0x5a, RZ, 0xfc, !PT ;  /* 0x0000005a45227812 */ /* 0x000fe200078efcff */
[----:B------:R3:W-:Y:S01]  /*b9d0*/  @P3 STG.E desc[UR22][R6.64], R14 ;  /* 0x0000000e06003986 */ /* 0x0007e2000c101916 */
[----:B--2---:R-:W-:-:S02]  /*b9e0*/  LEA R4, P3, R33, R3, 0x2 ;  /* 0x0000000321047211 */ /* 0x004fc400078610ff */
[----:B------:R-:W-:Y:S01]  /*b9f0*/  LOP3.LUT R32, R69, 0x5c, RZ, 0xfc, !PT ;  /* 0x0000005c45207812 */ /* 0x000fe200078efcff */
[----:B------:R2:W-:Y:S01]  /*ba00*/  @P4 STG.E desc[UR22][R10.64], R15 ;  /* 0x0000000f0a004986 */ /* 0x0005e2000c101916 */
[----:B------:R-:W-:Y:S02]  /*ba10*/  LEA.HI.X.SX32 R5, R33, R0, 0x2, P3 ;  /* 0x0000000021057211 */ /* 0x000fe400018f16ff */
[----:B------:R-:W-:Y:S01]  /*ba20*/  ISETP.LT.AND P5, PT, R34, UR11, !P0 ;  /* 0x0000000b22007c0c */ /* 0x000fe2000c7a1270 */
[----:B-1----:R-:W-:Y:S01]  /*ba30*/  IMAD R13, R2, 0x2, R33 ;  /* 0x00000002020d7824 */ /* 0x002fe200078e0221 */
[----:B------:R-:W-:Y:S01]  /*ba40*/  LOP3.LUT R9, R69, 0x5e, RZ, 0xfc, !PT ;  /* 0x0000005e45097812 */ /* 0x000fe200078efcff */
[----:B------:R1:W-:Y:S01]  /*ba50*/  @P2 STG.E desc[UR22][R4.64], R16 ;  /* 0x0000001004002986 */ /* 0x0003e2000c101916 */
[----:B------:R-:W-:Y:S02]  /*ba60*/  ISETP.LT.AND P1, PT, R32, UR11, !P0 ;  /* 0x0000000b20007c0c */ /* 0x000fe4000c721270 */
[----:B------:R-:W-:-:S02]  /*ba70*/  LEA R8, P4, R13, R3, 0x2 ;  /* 0x000000030d087211 */ /* 0x000fc400078810ff */
[----:B------:R-:W-:Y:S02]  /*ba80*/  ISETP.LT.AND P3, PT, R9, UR11, !P0 ;  /* 0x0000000b09007c0c */ /* 0x000fe4000c761270 */
[----:B------:R-:W-:Y:S01]  /*ba90*/  LEA.HI.X.SX32 R9, R13, R0, 0x2, P4 ;  /* 0x000000000d097211 */ /* 0x000fe200020f16ff */
[C---:B------:R-:W-:Y:S01]  /*baa0*/  IMAD R13, R2.reuse, 0x2, R13 ;  /* 0x00000002020d7824 */ /* 0x040fe200078e020d */
[C---:B------:R-:W-:Y:S02]  /*bab0*/  LOP3.LUT R12, R69.reuse, 0x60, RZ, 0xfc, !PT ;  /* 0x00000060450c7812 */ /* 0x040fe400078efcff */
[----:B---3--:R-:W-:Y:S01]  /*bac0*/  LOP3.LUT R14, R69, 0x62, RZ, 0xfc, !PT ;  /* 0x00000062450e7812 */ /* 0x008fe200078efcff */
[----:B--2---:R-:W-:Y:S01]  /*bad0*/  IMAD R11, R2, 0x2, R13 ;  /* 0x00000002020b7824 */ /* 0x004fe200078e020d */
[----:B------:R-:W-:Y:S01]  /*bae0*/  LEA R6, P2, R13, R3, 0x2 ;  /* 0x000000030d067211 */ /* 0x000fe200078410ff */
[----:B------:R2:W-:Y:S01]  /*baf0*/  @P5 STG.E desc[UR22][R8.64], R17 ;  /* 0x0000001108005986 */ /* 0x0005e2000c101916 */
[----:B------:R-:W-:-:S02]  /*bb00*/  ISETP.LT.AND P4, PT, R12, UR11, !P0 ;  /* 0x0000000b0c007c0c */ /* 0x000fc4000c781270 */
[-C--:B------:R-:W-:Y:S01]  /*bb10*/  LEA.HI.X.SX32 R7, R13, R0.reuse, 0x2, P2 ;  /* 0x000000000d077211 */ /* 0x080fe200010f16ff */
[----:B------:R-:W-:Y:S01]  /*bb20*/  IMAD R13, R2, 0x2, R11 ;  /* 0x00000002020d7824 */ /* 0x000fe200078e020b */
[CC--:B------:R-:W-:Y:S02]  /*bb30*/  LEA R10, P6, R11.reuse, R3.reuse, 0x2 ;  /* 0x000000030b0a7211 */ /* 0x0c0fe400078c10ff */
[----:B------:R-:W-:Y:S01]  /*bb40*/  ISETP.LT.AND P5, PT, R14, UR11, !P0 ;  /* 0x0000000b0e007c0c */ /* 0x000fe2000c7a1270 */
[----:B------:R-:W-:Y:S01]  /*bb50*/  IMAD R15, R2, 0x2, R13 ;  /* 0x00000002020f7824 */ /* 0x000fe200078e020d */
[----:B------:R-:W-:Y:S01]  /*bb60*/  LEA.HI.X.SX32 R11, R11, R0, 0x2, P6 ;  /* 0x000000000b0b7211 */ /* 0x000fe200030f16ff */
[----:B------:R-:W-:Y:S01]  /*bb70*/  @P1 STG.E desc[UR22][R6.64], R18 ;  /* 0x0000001206001986 */ /* 0x000fe2000c101916 */
[-C--:B-1----:R-:W-:Y:S02]  /*bb80*/  LEA R4, P1, R13, R3.reuse, 0x2 ;  /* 0x000000030d047211 */ /* 0x082fe400078210ff */
[----:B--2---:R-:W-:Y:S01]  /*bb90*/  LOP3.LUT R9, R69, 0x66, RZ, 0xfc, !PT ;  /* 0x0000006645097812 */ /* 0x004fe200078efcff */
[----:B------:R1:W-:Y:S01]  /*bba0*/  @P3 STG.E desc[UR22][R10.64], R19 ;  /* 0x000000130a003986 */ /* 0x0003e2000c101916 */
[----:B------:R-:W-:-:S02]  /*bbb0*/  LEA R8, P6, R15, R3, 0x2 ;  /* 0x000000030f087211 */ /* 0x000fc400078c10ff */
[----:B------:R-:W-:Y:S02]  /*bbc0*/  ISETP.LT.AND P3, PT, R9, UR11, !P0 ;  /* 0x0000000b09007c0c */ /* 0x000fe4000c761270 */
[-C--:B------:R-:W-:Y:S01]  /*bbd0*/  LEA.HI.X.SX32 R9, R15, R0.reuse, 0x2, P6 ;  /* 0x000000000f097211 */ /* 0x080fe200030f16ff */
[C---:B------:R-:W-:Y:S01]  /*bbe0*/  IMAD R15, R2.reuse, 0x2, R15 ;  /* 0x00000002020f7824 */ /* 0x040fe200078e020f */
[----:B------:R-:W-:Y:S02]  /*bbf0*/  LEA.HI.X.SX32 R5, R13, R0, 0x2, P1 ;  /* 0x000000000d057211 */ /* 0x000fe400008f16ff */
[C---:B------:R-:W-:Y:S02]  /*bc00*/  LOP3.LUT R12, R69.reuse, 0x64, RZ, 0xfc, !PT ;  /* 0x00000064450c7812 */ /* 0x040fe400078efcff */
[----:B------:R-:W-:Y:S01]  /*bc10*/  LOP3.LUT R13, R69, 0x6a, RZ, 0xfc, !PT ;  /* 0x0000006a450d7812 */ /* 0x000fe200078efcff */
[----:B-1----:R-:W-:Y:S01]  /*bc20*/  IMAD R11, R2, 0x2, R15 ;  /* 0x00000002020b7824 */ /* 0x002fe200078e020f */
[----:B------:R-:W-:Y:S01]  /*bc30*/  ISETP.LT.AND P2, PT, R12, UR11, !P0 ;  /* 0x0000000b0c007c0c */ /* 0x000fe2000c741270 */
[----:B------:R1:W-:Y:S01]  /*bc40*/  @P4 STG.E desc[UR22][R4.64], R20 ;  /* 0x0000001404004986 */ /* 0x0003e2000c101916 */
[----:B------:R-:W-:-:S02]  /*bc50*/  LEA R6, P4, R15, R3, 0x2 ;  /* 0x000000030f067211 */ /* 0x000fc400078810ff */
[-C--:B------:R-:W-:Y:S01]  /*bc60*/  LEA R10, P6, R11, R3.reuse, 0x2 ;  /* 0x000000030b0a7211 */ /* 0x080fe200078c10ff */
[----:B------:R2:W-:Y:S01]  /*bc70*/  @P5 STG.E desc[UR22][R8.64], R21 ;  /* 0x0000001508005986 */ /* 0x0005e2000c101916 */
[----:B------:R-:W-:Y:S01]  /*bc80*/  ISETP.LT.AND P5, PT, R13, UR11, !P0 ;  /* 0x0000000b0d007c0c */ /* 0x000fe2000c7a1270 */
[C---:B------:R-:W-:Y:S01]  /*bc90*/  IMAD R13, R2.reuse, 0x2, R11 ;  /* 0x00000002020d7824 */ /* 0x040fe200078e020b */
[-C--:B------:R-:W-:Y:S02]  /*bca0*/  LEA.HI.X.SX32 R7, R15, R0.reuse, 0x2, P4 ;  /* 0x000000000f077211 */ /* 0x080fe400020f16ff */
[----:B------:R-:W-:Y:S01]  /*bcb0*/  LEA.HI.X.SX32 R11, R11, R0, 0x2, P6 ;  /* 0x000000000b0b7211 */ /* 0x000fe200030f16ff */
[----:B------:R-:W-:Y:S01]  /*bcc0*/  IMAD R15, R2, 0x2, R13 ;  /* 0x00000002020f7824 */ /* 0x000fe200078e020d */
[----:B------:R-:W-:Y:S01]  /*bcd0*/  LOP3.LUT R12, R69, 0x68, RZ, 0xfc, !PT ;  /* 0x00000068450c7812 */ /* 0x000fe200078efcff */
[----:B------:R-:W-:Y:S01]  /*bce0*/  @P2 STG.E desc[UR22][R6.64], R22 ;  /* 0x0000001606002986 */ /* 0x000fe2000c101916 */
[----:B-1----:R-:W-:-:S02]  /*bcf0*/  LEA R4, P2, R13, R3, 0x2 ;  /* 0x000000030d047211 */ /* 0x002fc400078410ff */
[----:B------:R-:W-:Y:S01]  /*bd00*/  ISETP.LT.AND P1, PT, R12, UR11, !P0 ;  /* 0x0000000b0c007c0c */ /* 0x000fe2000c721270 */
[----:B------:R1:W-:Y:S01]  /*bd10*/  @P3 STG.E desc[UR22][R10.64], R23 ;  /* 0x000000170a003986 */ /* 0x0003e2000c101916 */
[----:B--2---:R-:W-:Y:S02]  /*bd20*/  LOP3.LUT R9, R69, 0x6e, RZ, 0xfc, !PT ;  /* 0x0000006e45097812 */ /* 0x004fe400078efcff */
[----:B------:R-:W-:Y:S01]  /*bd30*/  LEA R8, P6, R15, R3, 0x2 ;  /* 0x000000030f087211 */ /* 0x000fe200078c10ff */
[----:B------:R-:W2:Y:S01]  /*bd40*/  LDS.128 R20, [R68+0x800] ;  /* 0x0008000044147984 */ /* 0x000ea20000000c00 */
[----:B------:R-:W-:Y:S02]  /*bd50*/  ISETP.LT.AND P3, PT, R9, UR11, !P0 ;  /* 0x0000000b09007c0c */ /* 0x000fe4000c761270 */
[-C--:B------:R-:W-:Y:S01]  /*bd60*/  LEA.HI.X.SX32 R9, R15, R0.reuse, 0x2, P6 ;  /* 0x000000000f097211 */ /* 0x080fe200030f16ff */
[----:B------:R-:W-:Y:S01]  /*bd70*/  IMAD R15, R2, 0x2, R15 ;  /* 0x00000002020f7824 */ /* 0x000fe200078e020f */
[----:B------:R-:W-:-:S02]  /*bd80*/  LEA.HI.X.SX32 R5, R13, R0, 0x2, P2 ;  /* 0x000000000d057211 */ /* 0x000fc400010f16ff */
[C---:B------:R-:W-:Y:S01]  /*bd90*/  LOP3.LUT R12, R69.reuse, 0x6c, RZ, 0xfc, !PT ;  /* 0x0000006c450c7812 */ /* 0x040fe200078efcff */
[----:B------:R-:W-:Y:S01]  /*bda0*/  IMAD R13, R2, 0x2, R15 ;  /* 0x00000002020d7824 */ /* 0x000fe200078e020f */
[----:B-1----:R-:W-:Y:S01]  /*bdb0*/  LOP3.LUT R11, R69, 0x74, RZ, 0xfc, !PT ;  /* 0x00000074450b7812 */ /* 0x002fe200078efcff */
[----:B------:R-:W-:Y:S01]  /*bdc0*/  @P1 STG.E desc[UR22][R4.64], R28 ;  /* 0x0000001c04001986 */ /* 0x000fe2000c101916 */
[----:B------:R-:W-:Y:S02]  /*bdd0*/  ISETP.LT.AND P4, PT, R12, UR11, !P0 ;  /* 0x0000000b0c007c0c */ /* 0x000fe4000c781270 */
[-C--:B------:R-:W-:Y:S01]  /*bde0*/  LEA R10, P6, R13, R3.reuse, 0x2 ;  /* 0x000000030d0a7211 */ /* 0x080fe200078c10ff */
[----:B------:R1:W-:Y:S01]  /*bdf0*/  @P5 STG.E desc[UR22][R8.64], R29 ;  /* 0x0000001d08005986 */ /* 0x0003e2000c101916 */
[----:B------:R-:W-:Y:S02]  /*be00*/  LOP3.LUT R12, R69, 0x70, RZ, 0xfc, !PT ;  /* 0x00000070450c7812 */ /* 0x000fe400078efcff */
[----:B------:R-:W-:-:S02]  /*be10*/  LEA R6, P1, R15, R3, 0x2 ;  /* 0x000000030f067211 */ /* 0x000fc400078210ff */
[----:B------:R-:W-:Y:S02]  /*be20*/  ISETP.LT.AND P5, PT, R11, UR11, !P0 ;  /* 0x0000000b0b007c0c */ /* 0x000fe4000c7a1270 */
[-C--:B------:R-:W-:Y:S01]  /*be30*/  LEA.HI.X.SX32 R11, R13, R0.reuse, 0x2, P6 ;  /* 0x000000000d0b7211 */ /* 0x080fe200030f16ff */
[----:B------:R-:W-:Y:S01]  /*be40*/  IMAD R13, R2, 0x2, R13 ;  /* 0x00000002020d7824 */ /* 0x000fe200078e020d */
[----:B------:R-:W-:Y:S02]  /*be50*/  ISETP.LT.AND P2, PT, R12, UR11, !P0 ;  /* 0x0000000b0c007c0c */ /* 0x000fe4000c741270 */
[----:B------:R-:W-:Y:S01]  /*be60*/  LOP3.LUT R12, R69, 0x72, RZ, 0xfc, !PT ;  /* 0x00000072450c7812 */ /* 0x000fe200078efcff */
[----:B-1----:R-:W-:Y:S01]  /*be70*/  IMAD R9, R2, 0x2, R13 ;  /* 0x0000000202097824 */ /* 0x002fe200078e020d */
[----:B------:R-:W-:Y:S02]  /*be80*/  LEA.HI.X.SX32 R7, R15, R0, 0x2, P1 ;  /* 0x000000000f077211 */ /* 0x000fe400008f16ff */
[----:B------:R-:W-:-:S02]  /*be90*/  ISETP.LT.AND P1, PT, R12, UR11, !P0 ;  /* 0x0000000b0c007c0c */ /* 0x000fc4000c721270 */
[-C--:B------:R-:W-:Y:S01]  /*bea0*/  LEA R8, P6, R9, R3.reuse, 0x2 ;  /* 0x0000000309087211 */ /* 0x080fe200078c10ff */
[----:B------:R1:W-:Y:S01]  /*beb0*/  @P4 STG.E desc[UR22][R6.64], R30 ;  /* 0x0000001e06004986 */ /* 0x0003e2000c101916 */
[C---:B------:R-:W-:Y:S02]  /*bec0*/  LOP3.LUT R12, R69.reuse, 0x76, RZ, 0xfc, !PT ;  /* 0x00000076450c7812 */ /* 0x040fe400078efcff */
[----:B------:R-:W-:Y:S01]  /*bed0*/  LOP3.LUT R16, R69, 0x7e, RZ, 0xfc, !PT ;  /* 0x0000007e45107812 */ /* 0x000fe200078efcff */
[----:B------:R3:W-:Y:S01]  /*bee0*/  @P3 STG.E desc[UR22][R10.64], R31 ;  /* 0x0000001f0a003986 */ /* 0x0007e2000c101916 */
[C---:B------:R-:W-:Y:S02]  /*bef0*/  LEA R4, P3, R13.reuse, R3, 0x2 ;  /* 0x000000030d047211 */ /* 0x040fe400078610ff */
[----:B------:R-:W-:Y:S02]  /*bf00*/  ISETP.LT.AND P4, PT, R12, UR11, !P0 ;  /* 0x0000000b0c007c0c */ /* 0x000fe4000c781270 */
[----:B------:R-:W-:-:S02]  /*bf10*/  LEA.HI.X.SX32 R5, R13, R0, 0x2, P3 ;  /* 0x000000000d057211 */ /* 0x000fc400018f16ff */
[----:B------:R-:W-:Y:S01]  /*bf20*/  LOP3.LUT R12, R69, 0x78, RZ, 0xfc, !PT ;  /* 0x00000078450c7812 */ /* 0x000fe200078efcff */
[C---:B-1----:R-:W-:Y:S01]  /*bf30*/  IMAD R7, R2.reuse, 0x2, R9 ;  /* 0x0000000202077824 */ /* 0x042fe200078e0209 */
[----:B------:R-:W-:Y:S01]  /*bf40*/  LEA.HI.X.SX32 R9, R9, R0, 0x2, P6 ;  /* 0x0000000009097211 */ /* 0x000fe200030f16ff */
[----:B------:R1:W-:Y:S01]  /*bf50*/  @P2 STG.E desc[UR22][R4.64], R24 ;  /* 0x0000001804002986 */ /* 0x0003e2000c101916 */
[C---:B------:R-:W-:Y:S01]  /*bf60*/  LOP3.LUT R6, R69.reuse, 0x7a, RZ, 0xfc, !PT ;  /* 0x0000007a45067812 */ /* 0x040fe200078efcff */
[----:B---3--:R-:W-:Y:S01]  /*bf70*/  IMAD R11, R2, 0x2, R7 ;  /* 0x00000002020b7824 */ /* 0x008fe200078e0207 */
[----:B------:R-:W-:Y:S01]  /*bf80*/  LOP3.LUT R69, R69, 0x7c, RZ, 0xfc, !PT ;  /* 0x0000007c45457812 */ /* 0x000fe200078efcff */
[----:B------:R3:W-:Y:S01]  /*bf90*/  @P1 STG.E desc[UR22][R8.64], R25 ;  /* 0x0000001908001986 */ /* 0x0007e2000c101916 */
[----:B------:R-:W-:Y:S01]  /*bfa0*/  ISETP.LT.AND P2, PT, R6, UR11, !P0 ;  /* 0x0000000b06007c0c */ /* 0x000fe2000c741270 */
[----:B------:R-:W-:Y:S01]  /*bfb0*/  IMAD R13, R2, 0x2, R11 ;  /* 0x00000002020d7824 */ /* 0x000fe200078e020b */
[----:B------:R-:W-:-:S02]  /*bfc0*/  LEA R6, P6, R7, R3, 0x2 ;  /* 0x0000000307067211 */ /* 0x000fc400078c10ff */
[-C--:B------:R-:W-:Y:S01]  /*bfd0*/  LEA R10, P1, R11, R3.reuse, 0x2 ;  /* 0x000000030b0a7211 */ /* 0x080fe200078210ff */
[C---:B------:R-:W-:Y:S01]  /*bfe0*/  IMAD R15, R2.reuse, 0x2, R13 ;  /* 0x00000002020f7824 */ /* 0x040fe200078e020d */
[-C--:B------:R-:W-:Y:S02]  /*bff0*/  LEA.HI.X.SX32 R7, R7, R0.reuse, 0x2, P6 ;  /* 0x0000000007077211 */ /* 0x080fe400030f16ff */
[-C--:B------:R-:W-:Y:S01]  /*c000*/  LEA.HI.X.SX32 R11, R11, R0.reuse, 0x2, P1 ;  /* 0x000000000b0b7211 */ /* 0x080fe200008f16ff */
[C---:B------:R-:W-:Y:S01]  /*c010*/  IMAD R17, R2.reuse, 0x2, R15 ;  /* 0x0000000202117824 */ /* 0x040fe200078e020f */
[-C--:B-1----:R-:W-:Y:S01]  /*c020*/  LEA R4, P6, R13, R3.reuse, 0x2 ;  /* 0x000000030d047211 */ /* 0x082fe200078c10ff */
[----:B------:R1:W-:Y:S01]  /*c030*/  @P5 STG.E desc[UR22][R6.64], R26 ;  /* 0x0000001a06005986 */ /* 0x0003e2000c101916 */
[----:B---3--:R-:W-:Y:S01]  /*c040*/  LEA R8, P1, R15, R3, 0x2 ;  /* 0x000000030f087211 */ /* 0x008fe200078210ff */
[----:B------:R-:W-:Y:S01]  /*c050*/  IMAD R14, R2, 0x2, R17 ;  /* 0x00000002020e7824 */ /* 0x000fe200078e0211 */
[----:B------:R-:W-:Y:S01]  /*c060*/  ISETP.LT.AND P3, PT, R12, UR11, !P0 ;  /* 0x0000000b0c007c0c */ /* 0x000fe2000c761270 */
[----:B------:R1:W-:Y:S01]  /*c070*/  @P4 STG.E desc[UR22][R10.64], R27 ;  /* 0x0000001b0a004986 */ /* 0x0003e2000c101916 */
[----:B------:R-:W-:-:S02]  /*c080*/  LEA.HI.X.SX32 R5, R13, R0, 0x2, P6 ;  /* 0x000000000d057211 */ /* 0x000fc400030f16ff */
[-C--:B------:R-:W-:Y:S02]  /*c090*/  LEA.HI.X.SX32 R9, R15, R0.reuse, 0x2, P1 ;  /* 0x000000000f097211 */ /* 0x080fe400008f16ff */
[-C--:B------:R-:W-:Y:S02]  /*c0a0*/  LEA R12, P6, R17, R3.reuse, 0x2 ;  /* 0x00000003110c7211 */ /* 0x080fe400078c10ff */
[----:B------:R-:W-:Y:S02]  /*c0b0*/  ISETP.LT.AND P1, PT, R69, UR11, !P0 ;  /* 0x0000000b45007c0c */ /* 0x000fe4000c721270 */
[----:B------:R-:W-:Y:S02]  /*c0c0*/  ISETP.LT.AND P0, PT, R16, UR11, !P0 ;  /* 0x0000000b10007c0c */ /* 0x000fe4000c701270 */
[----:B------:R-:W-:Y:S01]  /*c0d0*/  LEA.HI.X.SX32 R13, R17, R0, 0x2, P6 ;  /* 0x00000000110d7211 */ /* 0x000fe200030f16ff */
[----:B--2---:R1:W-:Y:S01]  /*c0e0*/  @P3 STG.E desc[UR22][R4.64], R20 ;  /* 0x0000001404003986 */ /* 0x0043e2000c101916 */
[----:B------:R-:W-:-:S03]  /*c0f0*/  LEA R2, P6, R14, R3, 0x2 ;  /* 0x000000030e027211 */ /* 0x000fc600078c10ff */
[----:B------:R1:W-:Y:S01]  /*c100*/  @P2 STG.E desc[UR22][R8.64], R21 ;  /* 0x0000001508002986 */ /* 0x0003e2000c101916 */
[----:B------:R-:W-:-:S03]  /*c110*/  LEA.HI.X.SX32 R3, R14, R0, 0x2, P6 ;  /* 0x000000000e037211 */ /* 0x000fc600030f16ff */
[----:B------:R1:W-:Y:S04]  /*c120*/  @P1 STG.E desc[UR22][R12.64], R22 ;  /* 0x000000160c001986 */ /* 0x0003e8000c101916 */
[----:B------:R1:W-:Y:S01]  /*c130*/  @P0 STG.E desc[UR22][R2.64], R23 ;  /* 0x0000001702000986 */ /* 0x0003e2000c101916 */
[----:B------:R-:W-:Y:S06]  /*c140*/  BAR.SYNC.DEFER_BLOCKING 0x0 ;  /* 0x0000000000007b1d */ /* 0x000fec0000010000 */
[----:B------:R-:W-:Y:S05]  /*c150*/  BRA.U UP0, `(.L_x_13) ;  /* 0x0000000100a07547 */ /* 0x000fea000b800000 */
[----:B------:R-:W2:Y:S01]  /*c160*/  S2UR UR5, SR_CgaCtaId ;  /* 0x00000000000579c3 */ /* 0x000ea20000008800 */
[----:B------:R-:W-:Y:S01]  /*c170*/  NOP ;  /* 0x0000000000007918 */ /* 0x000fe20000000000 */
[----:B------:R-:W-:Y:S01]  /*c180*/  UMOV UR4, 0x50 ;  /* 0x0000005000047882 */ /* 0x000fe20000000000 */
[----:B------:R-:W-:Y:S02]  /*c190*/  IMAD.U32 R0, RZ, RZ, UR21 ;  /* 0x00000015ff007e24 */ /* 0x000fe4000f8e00ff */
[----:B-1----:R-:W-:Y:S02]  /*c1a0*/  IMAD.MOV.U32 R3, RZ, RZ, 0xf ;  /* 0x0000000fff037424 */ /* 0x002fe400078e00ff */
[----:B------:R-:W-:Y:S01]  /*c1b0*/  IMAD.MOV.U32 R7, RZ, RZ, 0x1 ;  /* 0x00000001ff077424 */ /* 0x000fe200078e00ff */
[----:B------:R-:W-:-:S04]  /*c1c0*/  LOP3.LUT R0, R0, 0xffff, RZ, 0xc0, !PT ;  /* 0x0000ffff00007812 */ /* 0x000fc800078ec0ff */
[----:B------:R-:W-:-:S05]  /*c1d0*/  SHF.R.U32.HI R0, RZ, 0x5, R0 ;  /* 0x00000005ff007819 */ /* 0x000fca0000011600 */
[----:B------:R-:W-:Y:S01]  /*c1e0*/  VIADD R2, R0, 0x10 ;  /* 0x0000001000027836 */ /* 0x000fe20000000000 */
[----:B------:R-:W-:Y:S01]  /*c1f0*/  SHF.L.U32 R0, R3, R0, RZ ;  /* 0x0000000003007219 */ /* 0x000fe200000006ff */
[----:B--2---:R-:W-:-:S03]  /*c200*/  ULEA UR6, UR5, UR4, 0x18 ;  /* 0x0000000405067291 */ /* 0x004fc6000f8ec0ff */
[----:B------:R-:W-:-:S04]  /*c210*/  SHF.L.U32 R3, R7, R2, RZ ;  /* 0x0000000207037219 */ /* 0x000fc800000006ff */
[----:B------:R-:W-:Y:S02]  /*c220*/  LOP3.LUT R0, R3, R0, RZ, 0xfc, !PT ;  /* 0x0000000003007212 */ /* 0x000fe400078efcff */
[----:B------:R-:W1:Y:S02]  /*c230*/  LDS R5, [UR6] ;  /* 0x00000006ff057984 */ /* 0x000e640008000800 */
[C---:B------:R-:W-:Y:S02]  /*c240*/  LOP3.LUT R2, R0.reuse, 0xffff, RZ, 0xc0, !PT ;  /* 0x0000ffff00027812 */ /* 0x040fe400078ec0ff */
[----:B-1----:R-:W-:-:S04]  /*c250*/  LOP3.LUT R3, R0, 0xffff, R5, 0x80, !PT ;  /* 0x0000ffff00037812 */ /* 0x002fc800078e8005 */
[----:B------:R-:W-:-:S13]  /*c260*/  ISETP.NE.AND P0, PT, R3, R2, PT ;  /* 0x000000020300720c */ /* 0x000fda0003f05270 */
[----:B------:R-:W-:Y:S05]  /*c270*/  @P0 BRA `(.L_x_14) ;  /* 0x0000000000500947 */ /* 0x000fea0003800000 */
[----:B------:R-:W-:Y:S02]  /*c280*/  SHF.R.U32.HI R5, RZ, 0x10, R5 ;  /* 0x00000010ff057819 */ /* 0x000fe40000011605 */
[----:B------:R-:W-:-:S04]  /*c290*/  SHF.R.U32.HI R2, RZ, 0x10, R0 ;  /* 0x00000010ff027819 */ /* 0x000fc80000011600 */
[----:B------:R-:W-:-:S04]  /*c2a0*/  LOP3.LUT R5, R5, R2, RZ, 0xc0, !PT ;  /* 0x0000000205057212 */ /* 0x000fc800078ec0ff */
[----:B------:R-:W-:-:S13]  /*c2b0*/  ISETP.NE.AND P0, PT, R5, R2, PT ;  /* 0x000000020500720c */ /* 0x000fda0003f05270 */
[----:B------:R-:W-:Y:S05]  /*c2c0*/  @P0 BRA `(.L_x_15) ;  /* 0x0000000000300947 */ /* 0x000fea0003800000 */
[----:B------:R-:W-:Y:S01]  /*c2d0*/  R2UR UR4, R0 ;  /* 0x00000000000472ca */ /* 0x000fe200000e0000 */
[----:B------:R-:W-:Y:S01]  /*c2e0*/  VOTEU.ANY UR5, UPT, PT ;  /* 0x0000000000057886 */ /* 0x000fe200038e0100 */
[----:B------:R-:W1:Y:S01]  /*c2f0*/  S2R R0, SR_LANEID ;  /* 0x0000000000007919 */ /* 0x000e620000000000 */
[----:B------:R-:W-:-:S10]  /*c300*/  UFLO.U32 UR5, UR5 ;  /* 0x00000005000572bd */ /* 0x000fd400080e0000 */
[----:B------:R-:W-:-:S06]  /*c310*/  ULOP3.LUT UR4, URZ, UR4, URZ, 0x33, !UPT ;  /* 0x00000004ff047292 */ /* 0x000fcc000f8e33ff */
[----:B------:R-:W-:-:S04]  /*c320*/  IMAD.U32 R2, RZ, RZ, UR4 ;  /* 0x00000004ff027e24 */ /* 0x000fc8000f8e00ff */
[----:B------:R-:W2:Y:S02]  /*c330*/  REDUX UR7, R2 ;  /* 0x00000000020773c4 */ /* 0x000ea40000000000 */
[----:B------:R3:W-:Y:S01]  /*c340*/  UTCATOMSWS.AND URZ, UR4 ;  /* 0x0000000400ff79e3 */ /* 0x0007e20008000000 */
[----:B-1----:R-:W-:Y:S01]  /*c350*/  ISETP.EQ.U32.AND P0, PT, R0, UR5, PT ;  /* 0x0000000500007c0c */ /* 0x002fe2000bf02070 */
[----:B--2---:R-:W-:-:S12]  /*c360*/  IMAD.U32 R0, RZ, RZ, UR7 ;  /* 0x00000007ff007e24 */ /* 0x004fd8000f8e00ff */
[----:B------:R3:W-:Y:S01]  /*c370*/  @P0 ATOMS.AND RZ, [UR6], R0 ;  /* 0x00000000ffff098c */ /* 0x0007e2000a800006 */
[----:B------:R-:W-:Y:S05]  /*c380*/  BRA `(.L_x_13) ;  /* 0x0000000000147947 */ /* 0x000fea0003800000 */
.L_x_15:
[----:B------:R-:W-:-:S07]  /*c390*/  MOV R2, 0xc3b0 ;  /* 0x0000c3b000027802 */ /* 0x000fce0000000f00 */
[----:B------:R-:W-:Y:S05]  /*c3a0*/  CALL.REL.NOINC `($__internal_0_$__cuda_sm10x_tcgen05_guardrail_trap_col_being_dealloced_not_returned_by_alloc) ;  /* 0x00000000002c7944 */ /* 0x000fea0003c00000 */
[----:B------:R-:W-:Y:S05]  /*c3b0*/  BRA `(.L_x_13) ;  /* 0x0000000000087947 */ /* 0x000fea0003800000 */
.L_x_14:
[----:B------:R-:W-:-:S07]  /*c3c0*/  MOV R2, 0xc3e0 ;  /* 0x0000c3e000027802 */ /* 0x000fce0000000f00 */
[----:B------:R-:W-:Y:S05]  /*c3d0*/  CALL.REL.NOINC `($__internal_2_$__cuda_sm10x_tcgen05_guardrail_trap_unallocated_columns_being_dealloced) ;  /* 0x0000000000387944 */ /* 0x000fea0003c00000 */
.L_x_13:
[----:B------:R-:W-:Y:S01]  /*c3e0*/  NOP ;  /* 0x0000000000007918 */ /* 0x000fe20000000000 */
[----:B---3--:R-:W-:Y:S05]  /*c3f0*/  EXIT ;  /* 0x000000000000794d */ /* 0x008fea0003800000 */
.L_x_9:
[----:B------:R-:W1:Y:S02]  /*c400*/  SYNCS.PHASECHK.TRANS64.TRYWAIT P4, [UR18], R4 ;  /* 0x00000004ff0075a7 */ /* 0x000e640008081112 */
[----:B-1----:R-:W-:Y:S05]  /*c410*/  @!P4 BRA `(.L_x_9) ;  /* 0xfffffffc00f8c947 */ /* 0x002fea000383ffff */
[----:B------:R-:W-:Y:S05]  /*c420*/  BRA `(.L_x_16) ;  /* 0xffffffcc00307947 */ /* 0x000fea000383ffff */
.L_x_12:
[----:B------:R-:W1:Y:S02]  /*c430*/  SYNCS.PHASECHK.TRANS64.TRYWAIT P1, [UR12], R4 ;  /* 0x00000004ff0075a7 */ /* 0x000e64000802110c */
[----:B-1----:R-:W-:Y:S05]  /*c440*/  @!P1 BRA `(.L_x_12) ;  /* 0xfffffffc00f89947 */ /* 0x002fea000383ffff */
[----:B------:R-:W-:Y:S05]  /*c450*/  BRA `(.L_x_11) ;  /* 0xffffffdc00287947 */ /* 0x000fea000383ffff */
        .weak           $__internal_0_$__cuda_sm10x_tcgen05_guardrail_trap_col_being_dealloced_not_returned_by_alloc
        .type           $__internal_0_$__cuda_sm10x_tcgen05_guardrail_trap_col_being_dealloced_not_returned_by_alloc,@function
        .size           $__internal_0_$__cuda_sm10x_tcgen05_guardrail_trap_col_being_dealloced_not_returned_by_alloc,($__internal_1_$__cuda_sm10x_tcgen05_guardrail_trap_phase_invalid_during_alloc - $__internal_0_$__cuda_sm10x_tcgen05_guardrail_trap_col_being_dealloced_not_returned_by_alloc)
$__internal_0_$__cuda_sm10x_tcgen05_guardrail_trap_col_being_dealloced_not_returned_by_alloc:
[----:B------:R-:W-:Y:S05]  /*c460*/  BPT.TRAP 0x1 ;  /* 0x000000040000795c */ /* 0x000fea0000300000 */
[----:B------:R-:W-:-:S04]  /*c470*/  IMAD.MOV.U32 R3, RZ, RZ, 0x0 ;  /* 0x00000000ff037424 */ /* 0x000fc800078e00ff */
[----:B------:R-:W-:Y:S05]  /*c480*/  RET.REL.NODEC R2 `(matmul_kernel) ;  /* 0xffffff3802dc7950 */ /* 0x000fea0003c3ffff */
        .weak           $__internal_1_$__cuda_sm10x_tcgen05_guardrail_trap_phase_invalid_during_alloc
        .type           $__internal_1_$__cuda_sm10x_tcgen05_guardrail_trap_phase_invalid_during_alloc,@function
        .size           $__internal_1_$__cuda_sm10x_tcgen05_guardrail_trap_phase_invalid_during_alloc,($__internal_2_$__cuda_sm10x_tcgen05_guardrail_trap_unallocated_columns_being_dealloced - $__internal_1_$__cuda_sm10x_tcgen05_guardrail_trap_phase_invalid_during_alloc)
$__internal_1_$__cuda_sm10x_tcgen05_guardrail_trap_phase_invalid_during_alloc:
[----:B------:R-:W-:Y:S05]  /*c490*/  BPT.TRAP 0x1 ;  /* 0x000000040000795c */ /* 0x000fea0000300000 */
[----:B------:R-:W-:-:S04]  /*c4a0*/  IMAD.MOV.U32 R3, RZ, RZ, 0x0 ;  /* 0x00000000ff037424 */ /* 0x000fc800078e00ff */
[----:B------:R-:W-:Y:S05]  /*c4b0*/  RET.REL.NODEC R2 `(matmul_kernel) ;  /* 0xffffff3802d07950 */ /* 0x000fea0003c3ffff */
        .weak           $__internal_2_$__cuda_sm10x_tcgen05_guardrail_trap_unallocated_columns_being_dealloced
        .type           $__internal_2_$__cuda_sm10x_tcgen05_guardrail_trap_unallocated_columns_being_dealloced,@function
        .size           $__internal_2_$__cuda_sm10x_tcgen05_guardrail_trap_unallocated_columns_being_dealloced,(.L_x_20 - $__internal_2_$__cuda_sm10x_tcgen05_guardrail_trap_unallocated_columns_being_dealloced)
$__internal_2_$__cuda_sm10x_tcgen05_guardrail_trap_unallocated_columns_being_dealloced:
[----:B------:R-:W-:Y:S05]  /*c4c0*/  BPT.TRAP 0x1 ;  /* 0x000000040000795c */ /* 0x000fea0000300000 */
[----:B------:R-:W-:-:S04]  /*c4d0*/  IMAD.MOV.U32 R3, RZ, RZ, 0x0 ;  /* 0x00000000ff037424 */ /* 0x000fc800078e00ff */
[----:B------:R-:W-:Y:S05]  /*c4e0*/  RET.REL.NODEC R2 `(matmul_kernel) ;  /* 0xffffff3802c47950 */ /* 0x000fea0003c3ffff */
.L_x_17:
[----:B------:R-:W-:-:S00]  /*c4f0*/  BRA `(.L_x_17) ;  /* 0xfffffffc00fc7947 */ /* 0x000fc0000383ffff */
[----:B------:R-:W-:-:S00]  /*c500*/  NOP ;  /* 0x0000000000007918 */ /* 0x000fc00000000000 */
[----:B------:R-:W-:-:S00]  /*c510*/  NOP ;  /* 0x0000000000007918 */ /* 0x000fc00000000000 */
[----:B------:R-:W-:-:S00]  /*c520*/  NOP ;  /* 0x0000000000007918 */ /* 0x000fc00000000000 */
[----:B------:R-:W-:-:S00]  /*c530*/  NOP ;  /* 0x0000000000007918 */ /* 0x000fc00000000000 */
[----:B------:R-:W-:-:S00]  /*c540*/  NOP ;  /* 0x0000000000007918 */ /* 0x000fc00000000000 */
[----:B------:R-:W-:-:S00]  /*c550*/  NOP ;  /* 0x0000000000007918 */ /* 0x000fc00000000000 */
[----:B------:R-:W-:-:S00]  /*c560*/  NOP ;  /* 0x0000000000007918 */ /* 0x000fc00000000000 */
[----:B------:R-:W-:-:S00]  /*c570*/  NOP ;  /* 0x0000000000007918 */ /* 0x000fc00000000000 */
.L_x_20:


//--------------------- .nv.shared.matmul_kernel  --------------------------
	.section	.nv.shared.matmul_kernel,"aw",@nobits
	.sectionflags	@""
	.align	16
	.zero		1024


//--------------------- .nv.shared.reserved.0     --------------------------
	.section	.nv.shared.reserved.0,"aw",@nobits
	.align	8
	.weak		__nv_reservedSMEM_offset_0_alias
	.size		__nv_reservedSMEM_offset_0_alias, 0, 64
	.other		__nv_reservedSMEM_offset_0_alias,@"STO_CUDA_RESERVED_SHARED STV_DEFAULT"
__nv_reservedSMEM_offset_0_alias:
	.zero		0
.nv.shared.reserved.0:
	.zero		64
	.weak		__nv_reservedSMEM_allocation_phase
	.type		__nv_reservedSMEM_allocation_phase,@object
	.size		__nv_reservedSMEM_allocation_phase,(.L_0 - __nv_reservedSMEM_allocation_phase)
__nv_reservedSMEM_allocation_phase:
	.zero		1
.L_0:
	.zero		7
	.weak		__nv_reservedSMEM_devtool_atexit_pc
	.type		__nv_reservedSMEM_devtool_atexit_pc,@object
	.size		__nv_reservedSMEM_devtool_atexit_pc,(__nv_reservedSMEM_allocation_mask - __nv_reservedSMEM_devtool_atexit_pc)
__nv_reservedSMEM_devtool_atexit_pc:
	.zero		8
	.weak		__nv_reservedSMEM_allocation_mask
	.type		__nv_reservedSMEM_allocation_mask,@object
	.size		__nv_reservedSMEM_allocation_mask,(.L_2 - __nv_reservedSMEM_allocation_mask)
__nv_reservedSMEM_allocation_mask:
	.zero		4
.L_2:


//--------------------- .nv.constant0.matmul_kernel --------------------------
	.section	.nv.constant0.matmul_kernel,"a",@progbits
	.sectionflags	@""
	.align	4
.nv.constant0.matmul_kernel:
	.zero		976


//--------------------- SYMBOLS --------------------------

	.type		.nv.reservedSmem.offset0,@object
	.size		.nv.reservedSmem.offset0,0x4
	.type		.nv.reservedSmem.cap,@object
	.size		.nv.reservedSmem.cap,0x4
